def gluon_tcgen05(
    a_ptr,
    b_ptr,
    c_ptr,
    M,
    N,
    K,
    stride_am,
    stride_bk,
    stride_cm,
    BLOCK_M: gl.constexpr,
    BLOCK_N: gl.constexpr,
    BLOCK_K: gl.constexpr,
    DTYPE: gl.constexpr,
    A_LAYOUT: gl.constexpr,
    B_LAYOUT: gl.constexpr,
    C_LAYOUT: gl.constexpr,
    B_SHAPE: gl.constexpr,
    TMEM_LAYOUT: gl.constexpr,
    TMEM_REG: gl.constexpr,
    TRANS_B: gl.constexpr,
    NUM_BUFFERS: gl.constexpr,
):
    a_desc = tma.make_tensor_descriptor(
        a_ptr, [M, K], [stride_am, 1], [BLOCK_M, BLOCK_K], A_LAYOUT
    )
    b_desc = tma.make_tensor_descriptor(
        b_ptr,
        [N, K] if TRANS_B else [K, N],
        [stride_bk, 1],
        B_SHAPE,
        B_LAYOUT,
    )
    c_desc = tma.make_tensor_descriptor(
        c_ptr, [M, N], [stride_cm, 1], [BLOCK_M, BLOCK_N], C_LAYOUT
    )

    a_bufs = gl.allocate_shared_memory(
        DTYPE, [NUM_BUFFERS, BLOCK_M, BLOCK_K], A_LAYOUT
    )
    b_bufs = gl.allocate_shared_memory(DTYPE, [NUM_BUFFERS] + B_SHAPE, B_LAYOUT)

    pid_m = gl.program_id(0)
    pid_n = gl.program_id(1)
    off_m = pid_m * BLOCK_M
    off_n = pid_n * BLOCK_N

    tma_bars = gl.allocate_shared_memory(
        gl.int64, [NUM_BUFFERS, 1], mbarrier.MBarrierLayout()
    )
    mma_bars = gl.allocate_shared_memory(
        gl.int64, [NUM_BUFFERS, 1], mbarrier.MBarrierLayout()
    )
    for i in gl.static_range(NUM_BUFFERS):
        mbarrier.init(tma_bars.index(i), count=1)
        mbarrier.init(mma_bars.index(i), count=1)

    acc_tmem = allocate_tensor_memory(gl.float32, [BLOCK_M, BLOCK_N], TMEM_LAYOUT)
    idx = 0
    phase = 0
    use_acc = False
    for k in range(0, K, BLOCK_K):
        a = a_bufs.index(idx)
        b = b_bufs.index(idx)
        tma_bar = tma_bars.index(idx)
        mma_bar = mma_bars.index(idx)
        mbarrier.expect(
            tma_bar, a_desc.block_type.nbytes + b_desc.block_type.nbytes
        )
        tma.async_copy_global_to_shared(a_desc, [off_m, k], tma_bar, a)
        tma.async_copy_global_to_shared(
            b_desc, [off_n, k] if TRANS_B else [k, off_n], tma_bar, b
        )
        mbarrier.wait(tma_bar, phase=phase)

        if TRANS_B:
            b = b.permute((1, 0))
        tcgen05_mma(a, b, acc_tmem, use_acc=use_acc)
        tcgen05_commit(mma_bar)
        mbarrier.wait(mma_bar, phase=phase)
        use_acc = True

        idx += 1
        if idx == NUM_BUFFERS:
            idx = 0
            phase ^= 1

    for i in gl.static_range(NUM_BUFFERS):
        mbarrier.invalidate(tma_bars.index(i))
        mbarrier.invalidate(mma_bars.index(i))

    acc = acc_tmem.load(TMEM_REG)
    c_smem = gl.allocate_shared_memory(DTYPE, [BLOCK_M, BLOCK_N], C_LAYOUT)
    c_smem.store(acc.to(DTYPE))
    fence_async_shared()
    tma.async_copy_shared_to_global(c_desc, [off_m, off_n], c_smem)
    tma.store_wait(pendings=0)

# config = {"BLOCK_K": 128, "BLOCK_M": 64, "BLOCK_N": 256, "arch": "sm_100", "dtype": "fp8e4m3", "num_buffers": 3, "num_warps": 8, "trans_b": 0}
# arch = sm_100


// ===== COMPILED SASS (sm_100a) =====

	.target	sm_100a

	.elftype	@"ET_EXEC"


//--------------------- .note.nv.tkinfo           --------------------------
	.section	.note.nv.tkinfo,"",@"SHT_NOTE"
	.sectionflags	@"SHF_NOTE_NV_TKINFO"
	.tkinfo
        /*0018*/ 	.word	0x00000081
        /*0030*/ 	.string	""
        /*0030*/ 	.string	"ptxas-blackwell"
        /*0030*/ 	.string	"Cuda compilation tools, release 12.9, V12.9.86"
        /*0030*/ 	.string	"Build cuda_12.9.r12.9/compiler.36037853_0"
        /*0030*/ 	.string	"-v  -suppress-debug-info  -lineinfo  -arch sm_100a "



//--------------------- .note.nv.cuver            --------------------------
	.section	.note.nv.cuver,"",@"SHT_NOTE"
	.sectionflags	@"SHF_NOTE_NV_CUVER"
        /*0018*/ 	.short	0x0001
        /*001a*/ 	.short	0x0064
        /*001c*/ 	.short	0x0001
        /*001e*/ 	.short	0x0000
        /*0020*/ 	.short	0x0001
        /*0022*/ 	.short	0x0000


//--------------------- .nv.info                  --------------------------
	.section	.nv.info,"",@"SHT_CUDA_INFO"
	.align	4


	//----- nvinfo : EIATTR_REGCOUNT
	.align		4
        /*0000*/ 	.byte	0x04, 0x2f
        /*0002*/ 	.short	(.L_4 - .L_3)
	.align		4
.L_3:
        /*0004*/ 	.word	index@(gluon_tcgen05)
        /*0008*/ 	.word	0x00000047


	//----- nvinfo : EIATTR_FRAME_SIZE
	.align		4
.L_4:
        /*000c*/ 	.byte	0x04, 0x11
        /*000e*/ 	.short	(.L_6 - .L_5)
	.align		4
.L_5:
        /*0010*/ 	.word	index@($__internal_2_$__cuda_sm10x_tcgen05_guardrail_trap_unallocated_columns_being_dealloced)
        /*0014*/ 	.word	0x00000000


	//----- nvinfo : EIATTR_FRAME_SIZE
	.align		4
.L_6:
        /*0018*/ 	.byte	0x04, 0x11
        /*001a*/ 	.short	(.L_8 - .L_7)
	.align		4
.L_7:
        /*001c*/ 	.word	index@($__internal_1_$__cuda_sm10x_tcgen05_guardrail_trap_phase_invalid_during_alloc)
        /*0020*/ 	.word	0x00000000


	//----- nvinfo : EIATTR_FRAME_SIZE
	.align		4
.L_8:
        /*0024*/ 	.byte	0x04, 0x11
        /*0026*/ 	.short	(.L_10 - .L_9)
	.align		4
.L_9:
        /*0028*/ 	.word	index@($__internal_0_$__cuda_sm10x_tcgen05_guardrail_trap_col_being_dealloced_not_returned_by_alloc)
        /*002c*/ 	.word	0x00000000


	//----- nvinfo : EIATTR_FRAME_SIZE
	.align		4
.L_10:
        /*0030*/ 	.byte	0x04, 0x11
        /*0032*/ 	.short	(.L_12 - .L_11)
	.align		4
.L_11:
        /*0034*/ 	.word	index@(gluon_tcgen05)
        /*0038*/ 	.word	0x00000000


	//----- nvinfo : EIATTR_MIN_STACK_SIZE
	.align		4
.L_12:
        /*003c*/ 	.byte	0x04, 0x12
        /*003e*/ 	.short	(.L_14 - .L_13)
	.align		4
.L_13:
        /*0040*/ 	.word	index@(gluon_tcgen05)
        /*0044*/ 	.word	0x00000000
.L_14:


//--------------------- .nv.info.gluon_tcgen05    --------------------------
	.section	.nv.info.gluon_tcgen05,"",@"SHT_CUDA_INFO"
	.sectionflags	@""
	.align	4


	//----- nvinfo : EIATTR_CUDA_API_VERSION
	.align		4
        /*0000*/ 	.byte	0x04, 0x37
        /*0002*/ 	.short	(.L_16 - .L_15)
.L_15:
        /*0004*/ 	.word	0x00000081


	//----- nvinfo : EIATTR_KPARAM_INFO
	.align		4
.L_16:
        /*0008*/ 	.byte	0x04, 0x17
        /*000a*/ 	.short	(.L_18 - .L_17)
.L_17:
        /*000c*/ 	.word	0x00000000
        /*0010*/ 	.short	0x000a
        /*0012*/ 	.short	0x0048
        /*0014*/ 	.byte	0x00, 0xf4, 0x21, 0x00


	//----- nvinfo : EIATTR_KPARAM_INFO
	.align		4
.L_18:
        /*0018*/ 	.byte	0x04, 0x17
        /*001a*/ 	.short	(.L_20 - .L_19)
.L_19:
        /*001c*/ 	.word	0x00000000
        /*0020*/ 	.short	0x0009
        /*0022*/ 	.short	0x0040
        /*0024*/ 	.byte	0x00, 0xf4, 0x21, 0x00


	//----- nvinfo : EIATTR_KPARAM_INFO
	.align		4
.L_20:
        /*0028*/ 	.byte	0x04, 0x17
        /*002a*/ 	.short	(.L_22 - .L_21)
.L_21:
        /*002c*/ 	.word	0x00000000
        /*0030*/ 	.short	0x0008
        /*0032*/ 	.short	0x0038
        /*0034*/ 	.byte	0x00, 0xf0, 0x21, 0x00


	//----- nvinfo : EIATTR_KPARAM_INFO
	.align		4
.L_22:
        /*0038*/ 	.byte	0x04, 0x17
        /*003a*/ 	.short	(.L_24 - .L_23)
.L_23:
        /*003c*/ 	.word	0x00000000
        /*0040*/ 	.short	0x0007
        /*0042*/ 	.short	0x0030
        /*0044*/ 	.byte	0x00, 0xf0, 0x21, 0x00


	//----- nvinfo : EIATTR_KPARAM_INFO
	.align		4
.L_24:
        /*0048*/ 	.byte	0x04, 0x17
        /*004a*/ 	.short	(.L_26 - .L_25)
.L_25:
        /*004c*/ 	.word	0x00000000
        /*0050*/ 	.short	0x0006
        /*0052*/ 	.short	0x0028
        /*0054*/ 	.byte	0x00, 0xf0, 0x21, 0x00


	//----- nvinfo : EIATTR_KPARAM_INFO
	.align		4
.L_26:
        /*0058*/ 	.byte	0x04, 0x17
        /*005a*/ 	.short	(.L_28 - .L_27)
.L_27:
        /*005c*/ 	.word	0x00000000
        /*0060*/ 	.short	0x0005
        /*0062*/ 	.short	0x0020
        /*0064*/ 	.byte	0x00, 0xf0, 0x11, 0x00


	//----- nvinfo : EIATTR_KPARAM_INFO
	.align		4
.L_28:
        /*0068*/ 	.byte	0x04, 0x17
        /*006a*/ 	.short	(.L_30 - .L_29)
.L_29:
        /*006c*/ 	.word	0x00000000
        /*0070*/ 	.short	0x0004
        /*0072*/ 	.short	0x001c
        /*0074*/ 	.byte	0x00, 0xf0, 0x11, 0x00


	//----- nvinfo : EIATTR_KPARAM_INFO
	.align		4
.L_30:
        /*0078*/ 	.byte	0x04, 0x17
        /*007a*/ 	.short	(.L_32 - .L_31)
.L_31:
        /*007c*/ 	.word	0x00000000
        /*0080*/ 	.short	0x0003
        /*0082*/ 	.short	0x0018
        /*0084*/ 	.byte	0x00, 0xf0, 0x11, 0x00


	//----- nvinfo : EIATTR_KPARAM_INFO
	.align		4
.L_32:
        /*0088*/ 	.byte	0x04, 0x17
        /*008a*/ 	.short	(.L_34 - .L_33)
.L_33:
        /*008c*/ 	.word	0x00000000
        /*0090*/ 	.short	0x0002
        /*0092*/ 	.short	0x0010
        /*0094*/ 	.byte	0x00, 0xf4, 0x21, 0x00


	//----- nvinfo : EIATTR_KPARAM_INFO
	.align		4
.L_34:
        /*0098*/ 	.byte	0x04, 0x17
        /*009a*/ 	.short	(.L_36 - .L_35)
.L_35:
        /*009c*/ 	.word	0x00000000
        /*00a0*/ 	.short	0x0001
        /*00a2*/ 	.short	0x0008
        /*00a4*/ 	.byte	0x00, 0xf4, 0x21, 0x00


	//----- nvinfo : EIATTR_KPARAM_INFO
	.align		4
.L_36:
        /*00a8*/ 	.byte	0x04, 0x17
        /*00aa*/ 	.short	(.L_38 - .L_37)
.L_37:
        /*00ac*/ 	.word	0x00000000
        /*00b0*/ 	.short	0x0000
        /*00b2*/ 	.short	0x0000
        /*00b4*/ 	.byte	0x00, 0xf4, 0x21, 0x00


	//----- nvinfo : EIATTR_AT_ENTRY_FRAGMENTS
	.align		4
.L_38:
        /*00b8*/ 	.byte	0x04, 0x4f
        /*00ba*/ 	.short	(.L_40 - .L_39)


	//   ....[0]....
.L_39:
        /*00bc*/ 	.word	0x00000004


	//----- nvinfo : EIATTR_RESERVED_SMEM_USED
	.align		4
.L_40:
        /*00c0*/ 	.byte	0x01, 0x41
	.zero		2


	//----- nvinfo : EIATTR_SPARSE_MMA_MASK
	.align		4
        /*00c4*/ 	.byte	0x03, 0x50
        /*00c6*/ 	.short	0x0000


	//----- nvinfo : EIATTR_TCGEN05_1CTA_USED
	.align		4
        /*00c8*/ 	.byte	0x01, 0x51
	.zero		2


	//----- nvinfo : EIATTR_MAXREG_COUNT
	.align		4
        /*00cc*/ 	.byte	0x03, 0x1b
        /*00ce*/ 	.short	0x00ff


	//----- nvinfo : EIATTR_NUM_BARRIERS
	.align		4
        /*00d0*/ 	.byte	0x02, 0x4c
        /*00d2*/ 	.byte	0x01
	.zero		1


	//----- nvinfo : EIATTR_INT_WARP_WIDE_INSTR_OFFSETS
	.align		4
        /*00d4*/ 	.byte	0x04, 0x31
        /*00d6*/ 	.short	(.L_42 - .L_41)


	//   ....[0]....
.L_41:
        /*00d8*/ 	.word	0x00001620


	//   ....[1]....
        /*00dc*/ 	.word	0x00001640


	//   ....[2]....
        /*00e0*/ 	.word	0x000016c0


	//   ....[3]....
        /*00e4*/ 	.word	0x000019c0


	//   ....[4]....
        /*00e8*/ 	.word	0x000019d0


	//   ....[5]....
        /*00ec*/ 	.word	0x00001a30


	//   ....[6]....
        /*00f0*/ 	.word	0x00001a40


	//   ....[7]....
        /*00f4*/ 	.word	0x00001d20


	//   ....[8]....
        /*00f8*/ 	.word	0x00001d30


	//   ....[9]....
        /*00fc*/ 	.word	0x00001ec0


	//   ....[10]....
        /*0100*/ 	.word	0x00001ef0


	//   ....[11]....
        /*0104*/ 	.word	0x00001f10


	//   ....[12]....
        /*0108*/ 	.word	0x00001f50


	//   ....[13]....
        /*010c*/ 	.word	0x00002260


	//   ....[14]....
        /*0110*/ 	.word	0x00002270


	//   ....[15]....
        /*0114*/ 	.word	0x000025f0


	//   ....[16]....
        /*0118*/ 	.word	0x00002600


	//   ....[17]....
        /*011c*/ 	.word	0x00002a70


	//   ....[18]....
        /*0120*/ 	.word	0x00002ac0


	//----- nvinfo : EIATTR_COOP_GROUP_MASK_REGIDS
	.align		4
.L_42:
        /*0124*/ 	.byte	0x04, 0x29
        /*0126*/ 	.short	(.L_44 - .L_43)


	//   ....[0]....
.L_43:
        /*0128*/ 	.word	0xffffffff


	//   ....[1]....
        /*012c*/ 	.word	0xffffffff


	//   ....[2]....
        /*0130*/ 	.word	0xffffffff


	//   ....[3]....
        /*0134*/ 	.word	0xffffffff


	//   ....[4]....
        /*0138*/ 	.word	0xffffffff


	//   ....[5]....
        /*013c*/ 	.word	0xffffffff


	//   ....[6]....
        /*0140*/ 	.word	0xffffffff


	//   ....[7]....
        /*0144*/ 	.word	0xffffffff


	//   ....[8]....
        /*0148*/ 	.word	0xffffffff


	//   ....[9]....
        /*014c*/ 	.word	0xffffffff


	//----- nvinfo : EIATTR_COOP_GROUP_INSTR_OFFSETS
	.align		4
.L_44:
        /*0150*/ 	.byte	0x04, 0x28
        /*0152*/ 	.short	(.L_46 - .L_45)


	//   ....[0]....
.L_45:
        /*0154*/ 	.word	0x00000050


	//   ....[1]....
        /*0158*/ 	.word	0x00000310


	//   ....[2]....
        /*015c*/ 	.word	0x000004f0


	//   ....[3]....
        /*0160*/ 	.word	0x000009a0


	//   ....[4]....
        /*0164*/ 	.word	0x00000ae0


	//   ....[5]....
        /*0168*/ 	.word	0x00000f50


	//   ....[6]....
        /*016c*/ 	.word	0x00001090


	//   ....[7]....
        /*0170*/ 	.word	0x000014e0


	//   ....[8]....
        /*0174*/ 	.word	0x00002900


	//   ....[9]....
        /*0178*/ 	.word	0x00002b70


	//----- nvinfo : EIATTR_VRC_CTA_INIT_COUNT
	.align		4
.L_46:
        /*017c*/ 	.byte	0x02, 0x4a
        /*017e*/ 	.byte	0x80
	.zero		1


	//----- nvinfo : EIATTR_MBARRIER_INSTR_OFFSETS
	.align		4
        /*0180*/ 	.byte	0x04, 0x39
        /*0182*/ 	.short	(.L_48 - .L_47)


	//   ....[0]....
.L_47:
        /*0184*/ 	.word	0x000016e0
        /*0188*/ 	.word	0x000000ff
        /*018c*/ 	.word	0x0001e000
        /*0190*/ 	.short	0x0100
        /*0192*/ 	.byte	0x08
	.zero		1


	//   ....[1]....
        /*0194*/ 	.word	0x000016f0
        /*0198*/ 	.word	0x000000ff
        /*019c*/ 	.word	0x0001e020
        /*01a0*/ 	.short	0x0100
        /*01a2*/ 	.byte	0x08
	.zero		1


	//   ....[2]....
        /*01a4*/ 	.word	0x000017a0
        /*01a8*/ 	.word	0x000000ff
        /*01ac*/ 	.word	0x0001e008
        /*01b0*/ 	.short	0x0100
        /*01b2*/ 	.byte	0x08
	.zero		1


	//   ....[3]....
        /*01b4*/ 	.word	0x000017b0
        /*01b8*/ 	.word	0x000000ff
        /*01bc*/ 	.word	0x0001e028
        /*01c0*/ 	.short	0x0100
        /*01c2*/ 	.byte	0x08
	.zero		1


	//   ....[4]....
        /*01c4*/ 	.word	0x000018c0
        /*01c8*/ 	.word	0x000000ff
        /*01cc*/ 	.word	0x0001e010
        /*01d0*/ 	.short	0x0100
        /*01d2*/ 	.byte	0x08
	.zero		1


	//   ....[5]....
        /*01d4*/ 	.word	0x000018d0
        /*01d8*/ 	.word	0x000000ff
        /*01dc*/ 	.word	0x0001e030
        /*01e0*/ 	.short	0x0100
        /*01e2*/ 	.byte	0x08
	.zero		1


	//   ....[6]....
        /*01e4*/ 	.word	0x00001ad0
        /*01e8*/ 	.word	0x000000ff
        /*01ec*/ 	.word	0x0001e000
        /*01f0*/ 	.short	0x010a
        /*01f2*/ 	.byte	0x08
	.zero		1


	//   ....[7]....
        /*01f4*/ 	.word	0x00001d80
        /*01f8*/ 	.word	0x000000ff
        /*01fc*/ 	.word	0x0001e020
        /*0200*/ 	.short	0x010a
        /*0202*/ 	.byte	0x08
	.zero		1


	//   ....[8]....
        /*0204*/ 	.word	0x00001fd0
        /*0208*/ 	.word	0x000000ff
        /*020c*/ 	.word	0x0001e000
        /*0210*/ 	.short	0x010a
        /*0212*/ 	.byte	0x11
	.zero		1


	//   ....[9]....
        /*0214*/ 	.word	0x000022b0
        /*0218*/ 	.word	0x000000ff
        /*021c*/ 	.word	0x0001e020
        /*0220*/ 	.short	0x010a
        /*0222*/ 	.byte	0x11
	.zero		1


	//   ....[10]....
        /*0224*/ 	.word	0x00002390
        /*0228*/ 	.word	0x000000ff
        /*022c*/ 	.word	0x0001e000
        /*0230*/ 	.short	0x0108
        /*0232*/ 	.byte	0x08
	.zero		1


	//   ....[11]....
        /*0234*/ 	.word	0x000023a0
        /*0238*/ 	.word	0x000000ff
        /*023c*/ 	.word	0x0001e020
        /*0240*/ 	.short	0x0108
        /*0242*/ 	.byte	0x08
	.zero		1


	//   ....[12]....
        /*0244*/ 	.word	0x000023f0
        /*0248*/ 	.word	0x000000ff
        /*024c*/ 	.word	0x0001e008
        /*0250*/ 	.short	0x0108
        /*0252*/ 	.byte	0x08
	.zero		1


	//   ....[13]....
        /*0254*/ 	.word	0x00002400
        /*0258*/ 	.word	0x000000ff
        /*025c*/ 	.word	0x0001e028
        /*0260*/ 	.short	0x0108
        /*0262*/ 	.byte	0x08
	.zero		1


	//   ....[14]....
        /*0264*/ 	.word	0x00002450
        /*0268*/ 	.word	0x000000ff
        /*026c*/ 	.word	0x0001e010
        /*0270*/ 	.short	0x0108
        /*0272*/ 	.byte	0x08
	.zero		1


	//   ....[15]....
        /*0274*/ 	.word	0x00002460
        /*0278*/ 	.word	0x000000ff
        /*027c*/ 	.word	0x0001e030
        /*0280*/ 	.short	0x0108
        /*0282*/ 	.byte	0x08
	.zero		1


	//   ....[16]....
        /*0284*/ 	.word	0x00002b90
        /*0288*/ 	.word	0x000000ff
        /*028c*/ 	.word	0x0001e000
        /*0290*/ 	.short	0x010a
        /*0292*/ 	.byte	0x08
	.zero		1


	//   ....[17]....
        /*0294*/ 	.word	0x00002bc0
        /*0298*/ 	.word	0x000000ff
        /*029c*/ 	.word	0x0001e020
        /*02a0*/ 	.short	0x010a
        /*02a2*/ 	.byte	0x08
	.zero		1


	//   ....[18]....
        /*02a4*/ 	.word	0x00002bf0
        /*02a8*/ 	.word	0x000000ff
        /*02ac*/ 	.word	0x0001e000
        /*02b0*/ 	.short	0x010a
        /*02b2*/ 	.byte	0x11
	.zero		1


	//   ....[19]....
        /*02b4*/ 	.word	0x00002c20
        /*02b8*/ 	.word	0x000000ff
        /*02bc*/ 	.word	0x0001e020
        /*02c0*/ 	.short	0x010a
        /*02c2*/ 	.byte	0x11
	.zero		1


	//----- nvinfo : EIATTR_NUM_MBARRIERS
	.align		4
.L_48:
        /*02c4*/ 	.byte	0x03, 0x38
        /*02c6*/ 	.short	0x0006


	//----- nvinfo : EIATTR_EXIT_INSTR_OFFSETS
	.align		4
        /*02c8*/ 	.byte	0x04, 0x1c
        /*02ca*/ 	.short	(.L_50 - .L_49)


	//   ....[0]....
.L_49:
        /*02cc*/ 	.word	0x00002b80


	//----- nvinfo : EIATTR_REQNTID
	.align		4
.L_50:
        /*02d0*/ 	.byte	0x04, 0x10
        /*02d2*/ 	.short	(.L_52 - .L_51)
.L_51:
        /*02d4*/ 	.word	0x00000100
        /*02d8*/ 	.word	0x00000001
        /*02dc*/ 	.word	0x00000001


	//----- nvinfo : EIATTR_CRS_STACK_SIZE
	.align		4
.L_52:
        /*02e0*/ 	.byte	0x04, 0x1e
        /*02e2*/ 	.short	(.L_54 - .L_53)
.L_53:
        /*02e4*/ 	.word	0x00000000


	//----- nvinfo : EIATTR_CBANK_PARAM_SIZE
	.align		4
.L_54:
        /*02e8*/ 	.byte	0x03, 0x19
        /*02ea*/ 	.short	0x0050


	//----- nvinfo : EIATTR_PARAM_CBANK
	.align		4
        /*02ec*/ 	.byte	0x04, 0x0a
        /*02ee*/ 	.short	(.L_56 - .L_55)
	.align		4
.L_55:
        /*02f0*/ 	.word	index@(.nv.constant0.gluon_tcgen05)
        /*02f4*/ 	.short	0x0380
        /*02f6*/ 	.short	0x0050


	//----- nvinfo : EIATTR_SW_WAR
	.align		4
.L_56:
        /*02f8*/ 	.byte	0x04, 0x36
        /*02fa*/ 	.short	(.L_58 - .L_57)
.L_57:
        /*02fc*/ 	.word	0x00000008
.L_58:


//--------------------- .nv.compat                --------------------------
	.section	.nv.compat,"",@"SHT_CUDA_COMPAT_INFO"
	.align	4
        /*0000*/ 	.byte	0x02, 0x02, 0x02, 0x00, 0x02, 0x05, 0x05, 0x00, 0x02, 0x03, 0x03, 0x00, 0x02, 0x06, 0x01, 0x00


//--------------------- .nv.callgraph             --------------------------
	.section	.nv.callgraph,"",@"SHT_CUDA_CALLGRAPH"
	.align	4
	.sectionentsize	8
	.align		4
        /*0000*/ 	.word	0x00000000
	.align		4
        /*0004*/ 	.word	0xffffffff
	.align		4
        /*0008*/ 	.word	0x00000000
	.align		4
        /*000c*/ 	.word	0xfffffffe
	.align		4
        /*0010*/ 	.word	0x00000000
	.align		4
        /*0014*/ 	.word	0xfffffffd
	.align		4
        /*0018*/ 	.word	0x00000000
	.align		4
        /*001c*/ 	.word	0xfffffffc


//--------------------- .text.gluon_tcgen05       --------------------------
	.section	.text.gluon_tcgen05,"ax",@progbits
	.align	128
        .global         gluon_tcgen05
        .type           gluon_tcgen05,@function
        .size           gluon_tcgen05,(.L_x_81 - gluon_tcgen05)
        .other          gluon_tcgen05,@"STO_CUDA_ENTRY STV_DEFAULT"
gluon_tcgen05:
.text.gluon_tcgen05:
[----:B------:R-:W1:Y:S01]  /*0000*/  LDC R1, c[0x0][0x37c] ;  /* 0x0000df00ff017b82 */ /* 0x000e620000000800 */
[----:B------:R-:W2:Y:S02]  /*0010*/  S2R R0, SR_TID.X ;  /* 0x0000000000007919 */ /* 0x000ea40000002100 */
[----:B--2---:R-:W-:-:S13]  /*0020*/  ISETP.GE.U32.AND P2, PT, R0, 0x20, PT ;  /* 0x000000200000780c */ /* 0x004fda0003f46070 */
[----:B------:R-:W-:Y:S05]  /*0030*/  @P2 BRA `(.L_x_0) ;  /* 0x0000000000b82947 */ /* 0x000fea0003800000 */
[----:B------:R-:W2:Y:S01]  /*0040*/  S2UR UR6, SR_CgaCtaId ;  /* 0x00000000000679c3 */ /* 0x000ea20000008800 */
[----:B------:R-:W-:Y:S01]  /*0050*/  NOP ;  /* 0x0000000000007918 */ /* 0x000fe20000000000 */
[----:B------:R-:W-:Y:S02]  /*0060*/  UMOV UR4, 0x40 ;  /* 0x0000004000047882 */ /* 0x000fe40000000000 */
[----:B--2---:R-:W-:-:S09]  /*0070*/  ULEA UR4, UR6, UR4, 0x18 ;  /* 0x0000000406047291 */ /* 0x004fd2000f8ec0ff */
[----:B------:R-:W2:Y:S01]  /*0080*/  LDS.U8 R2, [UR4] ;  /* 0x00000004ff027984 */ /* 0x000ea20008000000 */
[----:B------:R-:W-:Y:S02]  /*0090*/  UMOV UR4, 0x400 ;  /* 0x0000040000047882 */ /* 0x000fe40000000000 */
[----:B------:R-:W-:Y:S01]  /*00a0*/  ULEA UR4, UR6, UR4, 0x18 ;  /* 0x0000000406047291 */ /* 0x000fe2000f8ec0ff */
[----:B--2---:R-:W-:-:S13]  /*00b0*/  ISETP.NE.AND P0, PT, R2, RZ, PT ;  /* 0x000000ff0200720c */ /* 0x004fda0003f05270 */
[----:B------:R-:W-:Y:S05]  /*00c0*/  @P0 BRA `(.L_x_1) ;  /* 0x00000000007c0947 */ /* 0x000fea0003800000 */
[----:B------:R-:W-:-:S13]  /*00d0*/  ELECT P0, URZ, PT ;  /* 0x0000000000ff782f */ /* 0x000fda0003800000 */
[----:B------:R-:W-:Y:S05]  /*00e0*/  @!P0 BRA `(.L_x_2) ;  /* 0x0000000000848947 */ /* 0x000fea0003800000 */
[----:B------:R-:W-:Y:S01]  /*00f0*/  UMOV UR5, 0x8 ;  /* 0x0000000800057882 */ /* 0x000fe20000000000 */
[----:B------:R-:W-:Y:S02]  /*0100*/  IMAD.MOV.U32 R5, RZ, RZ, 0x1 ;  /* 0x00000001ff057424 */ /* 0x000fe400078e00ff */
[----:B------:R-:W-:Y:S02]  /*0110*/  IMAD.MOV.U32 R3, RZ, RZ, 0xff ;  /* 0x000000ffff037424 */ /* 0x000fe400078e00ff */
[----:B------:R-:W-:Y:S04]  /*0120*/  DEPBAR.LE SB2, 0x36 ;  /* 0x0000ad800000791a */ /* 0x000fe80000000000 */
[----:B------:R-:W2:Y:S02]  /*0130*/  UTCATOMSWS.FIND_AND_SET.ALIGN UP0, UR5, UR5 ;  /* 0x00000005000575e3 */ /* 0x000ea40008000800 */
[----:B--2---:R-:W-:-:S04]  /*0140*/  PLOP3.LUT P0, PT, PT, PT, UP0, 0x80, 0x8 ;  /* 0x000000000008781c */ /* 0x004fc80003f0f008 */
[----:B------:R-:W-:-:S04]  /*0150*/  SEL R2, RZ, 0xffffffff, !P0 ;  /* 0xffffffffff027807 */ /* 0x000fc80004000000 */
[----:B------:R-:W-:Y:S01]  /*0160*/  ISETP.NE.AND P0, PT, R2, RZ, PT ;  /* 0x000000ff0200720c */ /* 0x000fe20003f05270 */
[----:B------:R-:W-:-:S12]  /*0170*/  IMAD.U32 R2, RZ, RZ, UR5 ;  /* 0x00000005ff027e24 */ /* 0x000fd8000f8e00ff */
[----:B------:R-:W-:Y:S05]  /*0180*/  @P0 BRA `(.L_x_3) ;  /* 0x0000000000240947 */ /* 0x000fea0003800000 */
.L_x_4:
[----:B------:R-:W-:Y:S05]  /*0190*/  NANOSLEEP 0x64 ;  /* 0x000000640000795d */ /* 0x000fea0003800000 */
[----:B------:R-:W-:-:S05]  /*01a0*/  UMOV UR5, 0x8 ;  /* 0x0000000800057882 */ /* 0x000fca0000000000 */
[----:B------:R-:W-:Y:S04]  /*01b0*/  DEPBAR.LE SB2, 0x36 ;  /* 0x0000ad800000791a */ /* 0x000fe80000000000 */
[----:B------:R-:W2:Y:S02]  /*01c0*/  UTCATOMSWS.FIND_AND_SET.ALIGN UP0, UR5, UR5 ;  /* 0x00000005000575e3 */ /* 0x000ea40008000800 */
[----:B--2---:R-:W-:-:S04]  /*01d0*/  PLOP3.LUT P0, PT, PT, PT, UP0, 0x80, 0x8 ;  /* 0x000000000008781c */ /* 0x004fc80003f0f008 */
[----:B------:R-:W-:-:S04]  /*01e0*/  SEL R2, RZ, 0xffffffff, !P0 ;  /* 0xffffffffff027807 */ /* 0x000fc80004000000 */
[----:B------:R-:W-:Y:S01]  /*01f0*/  ISETP.NE.AND P0, PT, R2, RZ, PT ;  /* 0x000000ff0200720c */ /* 0x000fe20003f05270 */
[----:B------:R-:W-:-:S12]  /*0200*/  IMAD.U32 R2, RZ, RZ, UR5 ;  /* 0x00000005ff027e24 */ /* 0x000fd8000f8e00ff */
[----:B------:R-:W-:Y:S05]  /*0210*/  @!P0 BRA `(.L_x_4) ;  /* 0xfffffffc00dc8947 */ /* 0x000fea000383ffff */
.L_x_3:
[C---:B------:R-:W-:Y:S01]  /*0220*/  VIADD R4, R2.reuse, 0x10 ;  /* 0x0000001002047836 */ /* 0x040fe20000000000 */
[----:B------:R-:W-:Y:S01]  /*0230*/  UMOV UR5, 0x50 ;  /* 0x0000005000057882 */ /* 0x000fe20000000000 */
[----:B------:R-:W-:Y:S01]  /*0240*/  SHF.L.U32 R3, R3, R2, RZ ;  /* 0x0000000203037219 */ /* 0x000fe200000006ff */
[----:B------:R-:W-:Y:S01]  /*0250*/  ULEA UR5, UR6, UR5, 0x18 ;  /* 0x0000000506057291 */ /* 0x000fe2000f8ec0ff */
[----:B------:R-:W-:Y:S01]  /*0260*/  IMAD.SHL.U32 R2, R2, 0x20, RZ ;  /* 0x0000002002027824 */ /* 0x000fe200078e00ff */
[----:B------:R-:W-:-:S04]  /*0270*/  SHF.L.U32 R4, R5, R4, RZ ;  /* 0x0000000405047219 */ /* 0x000fc800000006ff */
[----:B------:R-:W-:-:S05]  /*0280*/  LOP3.LUT R3, R4, R3, RZ, 0xfc, !PT ;  /* 0x0000000304037212 */ /* 0x000fca00078efcff */
[----:B------:R2:W-:Y:S04]  /*0290*/  ATOMS.OR RZ, [UR5], R3 ;  /* 0x00000003ffff798c */ /* 0x0005e8000b000005 */
[----:B------:R2:W-:Y:S01]  /*02a0*/  STS [UR4], R2 ;  /* 0x00000002ff007988 */ /* 0x0005e20008000804 */
[----:B------:R-:W-:Y:S05]  /*02b0*/  BRA `(.L_x_2) ;  /* 0x0000000000107947 */ /* 0x000fea0003800000 */
.L_x_1:
[----:B------:R-:W-:Y:S01]  /*02c0*/  IMAD.MOV.U32 R3, RZ, RZ, -0x1 ;  /* 0xffffffffff037424 */ /* 0x000fe200078e00ff */
[----:B------:R-:W-:-:S04]  /*02d0*/  MOV R2, 0x300 ;  /* 0x0000030000027802 */ /* 0x000fc80000000f00 */
[----:B------:R2:W-:Y:S03]  /*02e0*/  STS [UR4], R3 ;  /* 0x00000003ff007988 */ /* 0x0005e60008000804 */
[----:B-12---:R-:W-:Y:S05]  /*02f0*/  CALL.REL.NOINC `($__internal_1_$__cuda_sm10x_tcgen05_guardrail_trap_phase_invalid_during_alloc) ;  /* 0x0000002800607944 */ /* 0x006fea0003c00000 */
.L_x_2:
[----:B------:R-:W-:Y:S05]  /*0300*/  WARPSYNC.ALL ;  /* 0x0000000000007948 */ /* 0x000fea0003800000 */
[----:B------:R-:W-:Y:S01]  /*0310*/  NOP ;  /* 0x0000000000007918 */ /* 0x000fe20000000000 */
.L_x_0:
[----:B------:R-:W3:Y:S08]  /*0320*/  S2UR UR4, SR_CgaCtaId ;  /* 0x00000000000479c3 */ /* 0x000ef00000008800 */
[----:B------:R-:W-:Y:S01]  /*0330*/  BAR.SYNC.DEFER_BLOCKING 0x0 ;  /* 0x0000000000007b1d */ /* 0x000fe20000010000 */
[----:B------:R-:W-:-:S05]  /*0340*/  LOP3.LUT R68, R0, 0xff, RZ, 0xc0, !PT ;  /* 0x000000ff00447812 */ /* 0x000fca00078ec0ff */
[----:B------:R-:W-:Y:S02]  /*0350*/  UMOV UR8, 0x400 ;  /* 0x0000040000087882 */ /* 0x000fe40000000000 */
[----:B------:R-:W4:Y:S08]  /*0360*/  LDC R10, c[0x0][0x3a0] ;  /* 0x0000e800ff0a7b82 */ /* 0x000f300000000800 */
[----:B------:R-:W5:Y:S01]  /*0370*/  S2UR UR12, SR_CTAID.Y ;  /* 0x00000000000c79c3 */ /* 0x000f620000002600 */
[----:B---3--:R-:W-:-:S09]  /*0380*/  ULEA UR8, UR4, UR8, 0x18 ;  /* 0x0000000804087291 */ /* 0x008fd2000f8ec0ff */
[----:B--2---:R-:W2:Y:S01]  /*0390*/  LDS R3, [UR8] ;  /* 0x00000008ff037984 */ /* 0x004ea20008000800 */
[----:B------:R-:W-:Y:S06]  /*03a0*/  BAR.SYNC.DEFER_BLOCKING 0x0 ;  /* 0x0000000000007b1d */ /* 0x000fec0000010000 */
[----:B------:R-:W-:Y:S05]  /*03b0*/  @P2 BRA `(.L_x_5) ;  /* 0x0000000000182947 */ /* 0x000fea0003800000 */
[----:B------:R-:W-:Y:S01]  /*03c0*/  ELECT P0, URZ, PT ;  /* 0x0000000000ff782f */ /* 0x000fe20003800000 */
[----:B------:R-:W-:Y:S01]  /*03d0*/  IMAD.MOV.U32 R2, RZ, RZ, 0x1 ;  /* 0x00000001ff027424 */ /* 0x000fe200078e00ff */
[----:B------:R-:W-:Y:S01]  /*03e0*/  UMOV UR5, 0x40 ;  /* 0x0000004000057882 */ /* 0x000fe20000000000 */
[----:B------:R-:W-:Y:S01]  /*03f0*/  UVIRTCOUNT.DEALLOC.SMPOOL 0x80 ;  /* 0x000000800000784c */ /* 0x000fe20000000000 */
[----:B------:R-:W-:-:S09]  /*0400*/  ULEA UR5, UR4, UR5, 0x18 ;  /* 0x0000000504057291 */ /* 0x000fd2000f8ec0ff */
[----:B------:R3:W-:Y:S03]  /*0410*/  @P0 STS.U8 [UR5], R2 ;  /* 0x00000002ff000988 */ /* 0x0007e60008000005 */
.L_x_5:
[----:B------:R-:W3:Y:S01]  /*0420*/  S2UR UR4, SR_CTAID.Z ;  /* 0x00000000000479c3 */ /* 0x000ee20000002700 */
[----:B------:R-:W5:Y:S01]  /*0430*/  LDCU UR5, c[0x0][0x370] ;  /* 0x00006e00ff0577ac */ /* 0x000f620008000800 */
[----:B------:R-:W-:Y:S01]  /*0440*/  ISETP.GE.U32.AND P0, PT, R68, 0x20, PT ;  /* 0x000000204400780c */ /* 0x000fe20003f06070 */
[----:B----4-:R-:W-:Y:S01]  /*0450*/  VIADD R5, R10, 0xffffffff ;  /* 0xffffffff0a057836 */ /* 0x010fe20000000000 */
[C---:B------:R-:W-:Y:S01]  /*0460*/  ISETP.NE.U32.AND P3, PT, R68.reuse, RZ, PT ;  /* 0x000000ff4400720c */ /* 0x040fe20003f65070 */
[----:B------:R-:W3:Y:S01]  /*0470*/  LDCU UR6, c[0x0][0x374] ;  /* 0x00006e80ff0677ac */ /* 0x000ee20008000800 */
[----:B------:R-:W-:Y:S01]  /*0480*/  LEA R4, R68, UR8, 0x2 ;  /* 0x0000000844047c11 */ /* 0x000fe2000f8e10ff */
[----:B------:R-:W-:Y:S01]  /*0490*/  BSSY.RECONVERGENT B0, `(.L_x_6) ;  /* 0x0000015000007945 */ /* 0x000fe20003800200 */
[----:B------:R-:W5:Y:S01]  /*04a0*/  S2UR UR13, SR_CTAID.X ;  /* 0x00000000000d79c3 */ /* 0x000f620000002500 */
[----:B------:R-:W4:Y:S01]  /*04b0*/  LDCU.64 UR10, c[0x0][0x3c0] ;  /* 0x00007800ff0a77ac */ /* 0x000f220008000a00 */
[----:B--2---:R-:W-:-:S05]  /*04c0*/  R2UR UR24, R3 ;  /* 0x00000000031872ca */ /* 0x004fca00000e0000 */
[----:B------:R2:W-:Y:S01]  /*04d0*/  @!P0 STS [R4], RZ ;  /* 0x000000ff04008388 */ /* 0x0005e20000000800 */
[----:B------:R-:W1:Y:S01]  /*04e0*/  LDC R6, c[0x0][0x398] ;  /* 0x0000e600ff067b82 */ /* 0x000e620000000800 */
[----:B------:R-:W-:Y:S02]  /*04f0*/  NOP ;  /* 0x0000000000007918 */ /* 0x000fe40000000000 */
[----:B------:R2:W-:Y:S01]  /*0500*/  @!P3 STS [UR8+0x20], R5 ;  /* 0x00002005ff00b988 */ /* 0x0005e20008000808 */
[----:B---3-5:R-:W-:-:S04]  /*0510*/  UIMAD UR4, UR4, UR6, UR12 ;  /* 0x00000006040472a4 */ /* 0x028fc8000f8e020c */
[----:B------:R-:W-:-:S04]  /*0520*/  UIMAD UR4, UR4, UR5, UR13 ;  /* 0x00000005040472a4 */ /* 0x000fc8000f8e020d */
[----:B------:R-:W-:-:S04]  /*0530*/  UIMAD UR4, UR4, 0x180, URZ ;  /* 0x00000180040478a4 */ /* 0x000fc8000f8e02ff */
[----:B----4-:R-:W-:Y:S01]  /*0540*/  UIADD3 UR22, UP0, UPT, UR4, UR10, URZ ;  /* 0x0000000a04167290 */ /* 0x010fe2000ff1e0ff */
[----:B-1----:R-:W-:-:S03]  /*0550*/  VIADD R6, R6, 0xffffffff ;  /* 0xffffffff06067836 */ /* 0x002fc60000000000 */
[----:B------:R-:W-:Y:S01]  /*0560*/  ULEA.HI.X.SX32 UR23, UR4, UR11, 0x1, UP0 ;  /* 0x0000000b04177291 */ /* 0x000fe200080f0eff */
[----:B--2---:R-:W-:Y:S11]  /*0570*/  @P3 BRA `(.L_x_7) ;  /* 0x0000000000183947 */ /* 0x004ff60003800000 */
[----:B------:R-:W1:Y:S01]  /*0580*/  LDS R2, [UR8+0x8] ;  /* 0x00000808ff027984 */ /* 0x000e620008000800 */
[----:B------:R-:W2:Y:S01]  /*0590*/  LDC.64 R8, c[0x0][0x380] ;  /* 0x0000e000ff087b82 */ /* 0x000ea20000000a00 */
[----:B------:R-:W-:Y:S02]  /*05a0*/  IMAD.MOV.U32 R3, RZ, RZ, 0x70 ;  /* 0x00000070ff037424 */ /* 0x000fe400078e00ff */
[----:B--2---:R2:W-:Y:S03]  /*05b0*/  STS.64 [UR8], R8 ;  /* 0x00000008ff007988 */ /* 0x0045e60008000a08 */
[----:B-1----:R-:W-:-:S05]  /*05c0*/  LOP3.LUT R2, R2, 0x10, R3, 0xd8, !PT ;  /* 0x0000001002027812 */ /* 0x002fca00078ed803 */
[----:B------:R2:W-:Y:S02]  /*05d0*/  STS [UR8+0x8], R2 ;  /* 0x00000802ff007988 */ /* 0x0005e40008000808 */
.L_x_7:
[----:B------:R-:W-:Y:S05]  /*05e0*/  BSYNC.RECONVERGENT B0 ;  /* 0x0000000000007941 */ /* 0x000fea0003800200 */
.L_x_6:
[----:B------:R-:W-:Y:S04]  /*05f0*/  BSSY.RECONVERGENT B0, `(.L_x_8) ;  /* 0x000000a000007945 */ /* 0x000fe80003800200 */
[----:B------:R-:W-:Y:S05]  /*0600*/  @P3 BRA `(.L_x_9) ;  /* 0x0000000000203947 */ /* 0x000fea0003800000 */
[----:B--2---:R-:W1:Y:S01]  /*0610*/  LDS R2, [UR8+0x34] ;  /* 0x00003408ff027984 */ /* 0x004e620008000800 */
[----:B------:R-:W-:Y:S02]  /*0620*/  IMAD.MOV.U32 R3, RZ, RZ, 0x7f000000 ;  /* 0x7f000000ff037424 */ /* 0x000fe400078e00ff */
[----:B------:R-:W-:Y:S01]  /*0630*/  @!P3 IMAD.MOV.U32 R7, RZ, RZ, 0x3f ;  /* 0x0000003fff07b424 */ /* 0x000fe200078e00ff */
[----:B------:R-:W2:Y:S02]  /*0640*/  @!P3 LDS R8, [UR8+0x38] ;  /* 0x00003808ff08b984 */ /* 0x000ea40008000800 */
[----:B-1----:R-:W-:Y:S02]  /*0650*/  LOP3.LUT R2, R2, 0xff000000, R3, 0xb8, !PT ;  /* 0xff00000002027812 */ /* 0x002fe400078eb803 */
[----:B--2---:R-:W-:-:S03]  /*0660*/  @!P3 LOP3.LUT R3, R8, 0xff, R7, 0xb8, !PT ;  /* 0x000000ff0803b812 */ /* 0x004fc600078eb807 */
[----:B------:R1:W-:Y:S04]  /*0670*/  STS [UR8+0x34], R2 ;  /* 0x00003402ff007988 */ /* 0x0003e80008000808 */
[----:B------:R1:W-:Y:S02]  /*0680*/  @!P3 STS [UR8+0x38], R3 ;  /* 0x00003803ff00b988 */ /* 0x0003e40008000808 */
.L_x_9:
[----:B------:R-:W-:Y:S05]  /*0690*/  BSYNC.RECONVERGENT B0 ;  /* 0x0000000000007941 */ /* 0x000fea0003800200 */
.L_x_8:
[----:B------:R-:W-:Y:S04]  /*06a0*/  BSSY.RECONVERGENT B0, `(.L_x_10) ;  /* 0x000000a000007945 */ /* 0x000fe80003800200 */
[----:B------:R-:W-:Y:S05]  /*06b0*/  @P3 BRA `(.L_x_11) ;  /* 0x0000000000203947 */ /* 0x000fea0003800000 */
[----:B-12---:R-:W1:Y:S01]  /*06c0*/  LDS R2, [UR8+0x1c] ;  /* 0x00001c08ff027984 */ /* 0x006e620008000800 */
[----:B------:R-:W2:Y:S03]  /*06d0*/  LDC.64 R8, c[0x0][0x3a8] ;  /* 0x0000ea00ff087b82 */ /* 0x000ea60000000a00 */
[----:B------:R3:W-:Y:S01]  /*06e0*/  STS [UR8+0x24], R6 ;  /* 0x00002406ff007988 */ /* 0x0007e20008000808 */
[--C-:B--2---:R-:W-:Y:S02]  /*06f0*/  SHF.R.U32.HI R7, RZ, 0x4, R9.reuse ;  /* 0x00000004ff077819 */ /* 0x104fe40000011609 */
[----:B------:R-:W-:-:S05]  /*0700*/  SHF.R.U64 R3, R8, 0x4, R9 ;  /* 0x0000000408037819 */ /* 0x000fca0000001209 */
[----:B------:R3:W-:Y:S01]  /*0710*/  STS [UR8+0xc], R3 ;  /* 0x00000c03ff007988 */ /* 0x0007e20008000808 */
[----:B-1----:R-:W-:-:S05]  /*0720*/  LOP3.LUT R2, R2, 0xf, R7, 0xb8, !PT ;  /* 0x0000000f02027812 */ /* 0x002fca00078eb807 */
[----:B------:R3:W-:Y:S02]  /*0730*/  STS [UR8+0x1c], R2 ;  /* 0x00001c02ff007988 */ /* 0x0007e40008000808 */
.L_x_11:
[----:B------:R-:W-:Y:S05]  /*0740*/  BSYNC.RECONVERGENT B0 ;  /* 0x0000000000007941 */ /* 0x000fea0003800200 */
.L_x_10:
[----:B------:R-:W-:Y:S04]  /*0750*/  BSSY.RECONVERGENT B1, `(.L_x_12) ;  /* 0x000001d000017945 */ /* 0x000fe80003800200 */
[----:B------:R-:W-:Y:S04]  /*0760*/  BSSY.RELIABLE B0, `(.L_x_13) ;  /* 0x0000018000007945 */ /* 0x000fe80003800100 */
[----:B------:R-:W-:Y:S05]  /*0770*/  @P3 BRA `(.L_x_14) ;  /* 0x00000000001c3947 */ /* 0x000fea0003800000 */
[----:B-123--:R-:W1:Y:S02]  /*0780*/  LDS R2, [UR8+0x34] ;  /* 0x00003408ff027984 */ /* 0x00ee640008000800 */
[----:B-1----:R-:W-:-:S05]  /*0790*/  LOP3.LUT R2, R2, 0x7, RZ, 0xb8, !PT ;  /* 0x0000000702027812 */ /* 0x002fca00078eb8ff */
[----:B------:R1:W-:Y:S01]  /*07a0*/  STS [UR8+0x34], R2 ;  /* 0x00003402ff007988 */ /* 0x0003e20008000808 */
[----:B------:R-:W-:Y:S05]  /*07b0*/  @P3 BRA `(.L_x_15) ;  /* 0x00000000001c3947 */ /* 0x000fea0003800000 */
[----:B-1----:R-:W1:Y:S02]  /*07c0*/  LDS R2, [UR8+0x34] ;  /* 0x00003408ff027984 */ /* 0x002e640008000800 */
[----:B-1----:R-:W-:-:S05]  /*07d0*/  LOP3.LUT R2, R2, 0x38, RZ, 0xb8, !PT ;  /* 0x0000003802027812 */ /* 0x002fca00078eb8ff */
[----:B------:R4:W-:Y:S02]  /*07e0*/  STS [UR8+0x34], R2 ;  /* 0x00003402ff007988 */ /* 0x0009e40008000808 */
.L_x_14:
[----:B------:R-:W-:Y:S05]  /*07f0*/  @P3 BRA `(.L_x_16) ;  /* 0x00000000001c3947 */ /* 0x000fea0003800000 */
[----:B-1234-:R-:W1:Y:S02]  /*0800*/  LDS R2, [UR8+0x8] ;  /* 0x00000808ff027984 */ /* 0x01ee640008000800 */
[----:B-1----:R-:W-:-:S05]  /*0810*/  LOP3.LUT R2, R2, 0x780, RZ, 0xb8, !PT ;  /* 0x0000078002027812 */ /* 0x002fca00078eb8ff */
[----:B------:R2:W-:Y:S02]  /*0820*/  STS [UR8+0x8], R2 ;  /* 0x00000802ff007988 */ /* 0x0005e40008000808 */
.L_x_15:
[----:B------:R-:W-:Y:S05]  /*0830*/  @P3 BRA `(.L_x_17) ;  /* 0x0000000000283947 */ /* 0x000fea0003800000 */
[----:B-12---:R-:W1:Y:S02]  /*0840*/  LDS R2, [UR8+0x8] ;  /* 0x00000808ff027984 */ /* 0x006e640008000800 */
[----:B-1----:R-:W-:-:S05]  /*0850*/  LOP3.LUT R2, R2, 0x1800, RZ, 0xb8, !PT ;  /* 0x0000180002027812 */ /* 0x002fca00078eb8ff */
[----:B------:R5:W-:Y:S02]  /*0860*/  STS [UR8+0x8], R2 ;  /* 0x00000802ff007988 */ /* 0x000be40008000808 */
.L_x_16:
[----:B------:R-:W-:Y:S05]  /*0870*/  @P3 BREAK.RELIABLE B0 ;  /* 0x0000000000003942 */ /* 0x000fea0003800100 */
[----:B------:R-:W-:Y:S05]  /*0880*/  @P3 BRA `(.L_x_18) ;  /* 0x0000000000243947 */ /* 0x000fea0003800000 */
[----:B-1-3--:R-:W1:Y:S01]  /*0890*/  LDS R3, [UR8+0x8] ;  /* 0x00000808ff037984 */ /* 0x00ae620008000800 */
[----:B--2-45:R-:W-:-:S05]  /*08a0*/  IMAD.MOV.U32 R2, RZ, RZ, 0x6000 ;  /* 0x00006000ff027424 */ /* 0x034fca00078e00ff */
[----:B-1----:R-:W-:-:S04]  /*08b0*/  LOP3.LUT R2, R3, 0x6000, R2, 0xd8, !PT ;  /* 0x0000600003027812 */ /* 0x002fc800078ed802 */
[----:B------:R-:W-:-:S05]  /*08c0*/  LOP3.LUT R2, R2, 0x400000, RZ, 0xb8, !PT ;  /* 0x0040000002027812 */ /* 0x000fca00078eb8ff */
[----:B------:R3:W-:Y:S02]  /*08d0*/  STS [UR8+0x8], R2 ;  /* 0x00000802ff007988 */ /* 0x0007e40008000808 */
.L_x_17:
[----:B------:R-:W-:Y:S05]  /*08e0*/  BSYNC.RELIABLE B0 ;  /* 0x0000000000007941 */ /* 0x000fea0003800100 */
.L_x_13:
[----:B-123--:R-:W1:Y:S02]  /*08f0*/  @!P3 LDS R2, [UR8+0x8] ;  /* 0x00000808ff02b984 */ /* 0x00ee640008000800 */
[----:B-1----:R-:W-:-:S05]  /*0900*/  @!P3 LOP3.LUT R2, R2, 0x8000, RZ, 0xb8, !PT ;  /* 0x000080000202b812 */ /* 0x002fca00078eb8ff */
[----:B------:R1:W-:Y:S02]  /*0910*/  @!P3 STS [UR8+0x8], R2 ;  /* 0x00000802ff00b988 */ /* 0x0003e40008000808 */
.L_x_18:
[----:B------:R-:W-:Y:S05]  /*0920*/  BSYNC.RECONVERGENT B1 ;  /* 0x0000000000017941 */ /* 0x000fea0003800200 */
.L_x_12:
[----:B------:R-:W-:Y:S05]  /*0930*/  WARPSYNC.ALL ;  /* 0x0000000000007948 */ /* 0x000fea0003800000 */
[----:B------:R-:W-:Y:S01]  /*0940*/  NOP ;  /* 0x0000000000007918 */ /* 0x000fe20000000000 */
[----:B------:R-:W1:Y:S02]  /*0950*/  LDC R7, c[0x0][0x39c] ;  /* 0x0000e700ff077b82 */ /* 0x000e640000000800 */
[----:B-1----:R-:W-:Y:S01]  /*0960*/  VIADD R7, R7, 0xffffffff ;  /* 0xffffffff07077836 */ /* 0x002fe20000000000 */
[----:B------:R-:W-:Y:S06]  /*0970*/  @P0 BRA `(.L_x_19) ;  /* 0x0000000000300947 */ /* 0x000fec0003800000 */
[----:B--2345:R-:W1:Y:S01]  /*0980*/  S2R R2, SR_LANEID ;  /* 0x0000000000027919 */ /* 0x03ce620000000000 */
[----:B------:R-:W-:Y:S05]  /*0990*/  WARPSYNC.ALL ;  /* 0x0000000000007948 */ /* 0x000fea0003800000 */
[----:B------:R-:W-:Y:S01]  /*09a0*/  NOP ;  /* 0x0000000000007918 */ /* 0x000fe20000000000 */
[----:B-1----:R-:W-:-:S05]  /*09b0*/  IMAD.SHL.U32 R8, R2, 0x4, RZ ;  /* 0x0000000402087824 */ /* 0x002fca00078e00ff */
[----:B------:R-:W1:Y:S01]  /*09c0*/  LDS R9, [R8+UR8] ;  /* 0x0000000808097984 */ /* 0x000e620008000800 */
[----:B------:R-:W-:-:S05]  /*09d0*/  IADD3 R2, P1, PT, R8, UR22, RZ ;  /* 0x0000001608027c10 */ /* 0x000fca000ff3e0ff */
[----:B------:R-:W-:-:S05]  /*09e0*/  IMAD.X R3, RZ, RZ, UR23, P1 ;  /* 0x00000017ff037e24 */ /* 0x000fca00088e06ff */
[----:B-1----:R1:W2:Y:S01]  /*09f0*/  ATOMG.E.EXCH.STRONG.GPU PT, RZ, [R2], R9 ;  /* 0x0000000902ff73a8 */ /* 0x0022a200041ee100 */
[----:B------:R-:W-:-:S04]  /*0a00*/  DEPBAR {5,4,3,2,1,0} ;  /* 0x0000003f0000791a */ /* 0x000fc80000000000 */
[----:B------:R-:W3:Y:S02]  /*0a10*/  CCTL.E.C.LDCU.IV.DEEP [UR22] ;  /* 0x0000000016007540 */ /* 0x000ee40009c08000 */
[----:B---3--:R1:W-:Y:S01]  /*0a20*/  UTMACCTL.IV [UR22] ;  /* 0x00000000160079b9 */ /* 0x0083e20008000000 */
[----:B------:R-:W-:Y:S01]  /*0a30*/  NOP ;  /* 0x0000000000007918 */ /* 0x000fe20000000000 */
.L_x_19:
[----:B------:R-:W-:Y:S05]  /*0a40*/  @P0 BRA `(.L_x_20) ;  /* 0x00000000000c0947 */ /* 0x000fea0003800000 */
[----:B------:R0:W-:Y:S01]  /*0a50*/  UTMACMDFLUSH ;  /* 0x00000000000079b7 */ /* 0x0001e20000000000 */
[----:B------:R-:W-:Y:S05]  /*0a60*/  @P0 BRA `(.L_x_20) ;  /* 0x0000000000040947 */ /* 0x000fea0003800000 */
[----:B------:R-:W-:-:S04]  /*0a70*/  DEPBAR.LE SB0, 0x0 ;  /* 0x000080000000791a */ /* 0x000fc80000000000 */
.L_x_20:
[----:B------:R-:W-:Y:S05]  /*0a80*/  WARPSYNC.ALL ;  /* 0x0000000000007948 */ /* 0x000fea0003800000 */
[----:B------:R-:W-:Y:S01]  /*0a90*/  NOP ;  /* 0x0000000000007918 */ /* 0x000fe20000000000 */
[----:B--2---:R-:W-:Y:S06]  /*0aa0*/  BAR.SYNC.DEFER_BLOCKING 0x0 ;  /* 0x0000000000007b1d */ /* 0x004fec0000010000 */
[----:B------:R-:W-:Y:S02]  /*0ab0*/  BSSY.RECONVERGENT B1, `(.L_x_21) ;  /* 0x000000b000017945 */ /* 0x000fe40003800200 */
[----:B------:R-:W-:Y:S06]  /*0ac0*/  BAR.SYNC.DEFER_BLOCKING 0x0 ;  /* 0x0000000000007b1d */ /* 0x000fec0000010000 */
[----:B------:R2:W-:Y:S01]  /*0ad0*/  @!P0 STS [R4], RZ ;  /* 0x000000ff04008388 */ /* 0x0005e20000000800 */
[----:B------:R-:W-:Y:S01]  /*0ae0*/  NOP ;  /* 0x0000000000007918 */ /* 0x000fe20000000000 */
[----:B------:R-:W-:Y:S05]  /*0af0*/  @P3 BRA `(.L_x_22) ;  /* 0x0000000000183947 */ /* 0x000fea0003800000 */
[----:B-1-345:R-:W1:Y:S01]  /*0b00*/  LDS R2, [UR8+0x8] ;  /* 0x00000808ff027984 */ /* 0x03ae620008000800 */
[----:B------:R-:W3:Y:S01]  /*0b10*/  LDC.64 R8, c[0x0][0x388] ;  /* 0x0000e200ff087b82 */ /* 0x000ee20000000a00 */
[----:B------:R-:W-:Y:S02]  /*0b20*/  IMAD.MOV.U32 R3, RZ, RZ, 0x70 ;  /* 0x00000070ff037424 */ /* 0x000fe400078e00ff */
[----:B---3--:R3:W-:Y:S03]  /*0b30*/  STS.64 [UR8], R8 ;  /* 0x00000008ff007988 */ /* 0x0087e60008000a08 */
[----:B-1----:R-:W-:-:S05]  /*0b40*/  LOP3.LUT R2, R2, 0x10, R3, 0xd8, !PT ;  /* 0x0000001002027812 */ /* 0x002fca00078ed803 */
[----:B------:R3:W-:Y:S02]  /*0b50*/  STS [UR8+0x8], R2 ;  /* 0x00000802ff007988 */ /* 0x0007e40008000808 */
.L_x_22:
[----:B-1----:R-:W-:Y:S05]  /*0b60*/  BSYNC.RECONVERGENT B1 ;  /* 0x0000000000017941 */ /* 0x002fea0003800200 */
.L_x_21:
[----:B------:R-:W-:Y:S04]  /*0b70*/  BSSY.RECONVERGENT B1, `(.L_x_23) ;  /* 0x000000a000017945 */ /* 0x000fe80003800200 */
[----:B------:R-:W-:Y:S05]  /*0b80*/  @P3 BRA `(.L_x_24) ;  /* 0x0000000000203947 */ /* 0x000fea0003800000 */
[----:B---345:R-:W1:Y:S01]  /*0b90*/  LDS R2, [UR8+0x34] ;  /* 0x00003408ff027984 */ /* 0x038e620008000800 */
[----:B------:R-:W-:Y:S02]  /*0ba0*/  IMAD.MOV.U32 R9, RZ, RZ, 0x7f000000 ;  /* 0x7f000000ff097424 */ /* 0x000fe400078e00ff */
[----:B------:R-:W-:Y:S01]  /*0bb0*/  @!P3 IMAD.MOV.U32 R3, RZ, RZ, 0x7f ;  /* 0x0000007fff03b424 */ /* 0x000fe200078e00ff */
[----:B------:R-:W3:Y:S02]  /*0bc0*/  @!P3 LDS R8, [UR8+0x38] ;  /* 0x00003808ff08b984 */ /* 0x000ee40008000800 */
[----:B-1----:R-:W-:Y:S02]  /*0bd0*/  LOP3.LUT R2, R2, 0xff000000, R9, 0xb8, !PT ;  /* 0xff00000002027812 */ /* 0x002fe400078eb809 */
[----:B---3--:R-:W-:-:S03]  /*0be0*/  @!P3 LOP3.LUT R3, R8, 0xff, R3, 0xb8, !PT ;  /* 0x000000ff0803b812 */ /* 0x008fc600078eb803 */
[----:B------:R1:W-:Y:S04]  /*0bf0*/  STS [UR8+0x34], R2 ;  /* 0x00003402ff007988 */ /* 0x0003e80008000808 */
[----:B------:R1:W-:Y:S02]  /*0c00*/  @!P3 STS [UR8+0x38], R3 ;  /* 0x00003803ff00b988 */ /* 0x0003e40008000808 */
.L_x_24:
[----:B------:R-:W-:Y:S05]  /*0c10*/  BSYNC.RECONVERGENT B1 ;  /* 0x0000000000017941 */ /* 0x000fea0003800200 */
.L_x_23:
[----:B------:R-:W-:Y:S04]  /*0c20*/  BSSY.RECONVERGENT B1, `(.L_x_25) ;  /* 0x0000004000017945 */ /* 0x000fe80003800200 */
[----:B------:R-:W-:Y:S05]  /*0c30*/  @P3 BRA `(.L_x_26) ;  /* 0x0000000000083947 */ /* 0x000fea0003800000 */
[----:B------:R1:W-:Y:S04]  /*0c40*/  STS [UR8+0x24], R5 ;  /* 0x00002405ff007988 */ /* 0x0003e80008000808 */
[----:B------:R1:W-:Y:S02]  /*0c50*/  STS [UR8+0x20], R7 ;  /* 0x00002007ff007988 */ /* 0x0003e40008000808 */
.L_x_26:
[----:B------:R-:W-:Y:S05]  /*0c60*/  BSYNC.RECONVERGENT B1 ;  /* 0x0000000000017941 */ /* 0x000fea0003800200 */
.L_x_25:
[----:B------:R-:W-:Y:S04]  /*0c70*/  BSSY.RECONVERGENT B2, `(.L_x_27) ;  /* 0x0000025000027945 */ /* 0x000fe80003800200 */
[----:B------:R-:W-:Y:S04]  /*0c80*/  BSSY.RELIABLE B1, `(.L_x_28) ;  /* 0x0000020000017945 */ /* 0x000fe80003800100 */
[----:B------:R-:W-:Y:S05]  /*0c90*/  @P3 BRA `(.L_x_29) ;  /* 0x00000000002c3947 */ /* 0x000fea0003800000 */
[----:B-1-345:R-:W1:Y:S01]  /*0ca0*/  LDS R2, [UR8+0x1c] ;  /* 0x00001c08ff027984 */ /* 0x03ae620008000800 */
[----:B------:R-:W3:Y:S02]  /*0cb0*/  LDC.64 R8, c[0x0][0x3b0] ;  /* 0x0000ec00ff087b82 */ /* 0x000ee40000000a00 */
[--C-:B---3--:R-:W-:Y:S02]  /*0cc0*/  SHF.R.U32.HI R5, RZ, 0x4, R9.reuse ;  /* 0x00000004ff057819 */ /* 0x108fe40000011609 */
[----:B------:R-:W-:-:S05]  /*0cd0*/  SHF.R.U64 R3, R8, 0x4, R9 ;  /* 0x0000000408037819 */ /* 0x000fca0000001209 */
[----:B------:R3:W-:Y:S01]  /*0ce0*/  STS [UR8+0xc], R3 ;  /* 0x00000c03ff007988 */ /* 0x0007e20008000808 */
[----:B-1----:R-:W-:-:S05]  /*0cf0*/  LOP3.LUT R2, R2, 0xf, R5, 0xb8, !PT ;  /* 0x0000000f02027812 */ /* 0x002fca00078eb805 */
[----:B------:R3:W-:Y:S01]  /*0d00*/  STS [UR8+0x1c], R2 ;  /* 0x00001c02ff007988 */ /* 0x0007e20008000808 */
[----:B------:R-:W-:Y:S05]  /*0d10*/  @P3 BRA `(.L_x_30) ;  /* 0x00000000001c3947 */ /* 0x000fea0003800000 */
[----:B---3--:R-:W1:Y:S02]  /*0d20*/  LDS R2, [UR8+0x34] ;  /* 0x00003408ff027984 */ /* 0x008e640008000800 */
[----:B-1----:R-:W-:-:S05]  /*0d30*/  LOP3.LUT R2, R2, 0x7, RZ, 0xb8, !PT ;  /* 0x0000000702027812 */ /* 0x002fca00078eb8ff */
[----:B------:R1:W-:Y:S02]  /*0d40*/  STS [UR8+0x34], R2 ;  /* 0x00003402ff007988 */ /* 0x0003e40008000808 */
.L_x_29:
[----:B------:R-:W-:Y:S05]  /*0d50*/  @P3 BRA `(.L_x_31) ;  /* 0x00000000001c3947 */ /* 0x000fea0003800000 */
[----:B-1-345:R-:W1:Y:S02]  /*0d60*/  LDS R2, [UR8+0x34] ;  /* 0x00003408ff027984 */ /* 0x03ae640008000800 */
[----:B-1----:R-:W-:-:S05]  /*0d70*/  LOP3.LUT R2, R2, 0x38, RZ, 0xb8, !PT ;  /* 0x0000003802027812 */ /* 0x002fca00078eb8ff */
[----:B------:R1:W-:Y:S02]  /*0d80*/  STS [UR8+0x34], R2 ;  /* 0x00003402ff007988 */ /* 0x0003e40008000808 */
.L_x_30:
[----:B------:R-:W-:Y:S05]  /*0d90*/  @P3 BRA `(.L_x_32) ;  /* 0x00000000001c3947 */ /* 0x000fea0003800000 */
[----:B-1-3--:R-:W1:Y:S02]  /*0da0*/  LDS R2, [UR8+0x8] ;  /* 0x00000808ff027984 */ /* 0x00ae640008000800 */
[----:B-1----:R-:W-:-:S05]  /*0db0*/  LOP3.LUT R2, R2, 0x780, RZ, 0xb8, !PT ;  /* 0x0000078002027812 */ /* 0x002fca00078eb8ff */
[----:B------:R1:W-:Y:S02]  /*0dc0*/  STS [UR8+0x8], R2 ;  /* 0x00000802ff007988 */ /* 0x0003e40008000808 */
.L_x_31:
[----:B------:R-:W-:Y:S05]  /*0dd0*/  @P3 BRA `(.L_x_33) ;  /* 0x0000000000283947 */ /* 0x000fea0003800000 */
[----:B-1-345:R-:W1:Y:S02]  /*0de0*/  LDS R2, [UR8+0x8] ;  /* 0x00000808ff027984 */ /* 0x03ae640008000800 */
[----:B-1----:R-:W-:-:S05]  /*0df0*/  LOP3.LUT R2, R2, 0x1800, RZ, 0xb8, !PT ;  /* 0x0000180002027812 */ /* 0x002fca00078eb8ff */
[----:B------:R4:W-:Y:S02]  /*0e00*/  STS [UR8+0x8], R2 ;  /* 0x00000802ff007988 */ /* 0x0009e40008000808 */
.L_x_32:
[----:B------:R-:W-:Y:S05]  /*0e10*/  @P3 BREAK.RELIABLE B1 ;  /* 0x0000000000013942 */ /* 0x000fea0003800100 */
[----:B------:R-:W-:Y:S05]  /*0e20*/  @P3 BRA `(.L_x_34) ;  /* 0x0000000000243947 */ /* 0x000fea0003800000 */
[----:B-1-34-:R-:W1:Y:S01]  /*0e30*/  LDS R2, [UR8+0x8] ;  /* 0x00000808ff027984 */ /* 0x01ae620008000800 */
[----:B------:R-:W-:-:S05]  /*0e40*/  IMAD.MOV.U32 R3, RZ, RZ, 0x6000 ;  /* 0x00006000ff037424 */ /* 0x000fca00078e00ff */
[----:B-1----:R-:W-:-:S04]  /*0e50*/  LOP3.LUT R2, R2, 0x6000, R3, 0xd8, !PT ;  /* 0x0000600002027812 */ /* 0x002fc800078ed803 */
[----:B------:R-:W-:-:S05]  /*0e60*/  LOP3.LUT R2, R2, 0x400000, RZ, 0xb8, !PT ;  /* 0x0040000002027812 */ /* 0x000fca00078eb8ff */
[----:B------:R1:W-:Y:S02]  /*0e70*/  STS [UR8+0x8], R2 ;  /* 0x00000802ff007988 */ /* 0x0003e40008000808 */
.L_x_33:
[----:B------:R-:W-:Y:S05]  /*0e80*/  BSYNC.RELIABLE B1 ;  /* 0x0000000000017941 */ /* 0x000fea0003800100 */
.L_x_28:
[----:B-1-345:R-:W1:Y:S02]  /*0e90*/  @!P3 LDS R2, [UR8+0x8] ;  /* 0x00000808ff02b984 */ /* 0x03ae640008000800 */
[----:B-1----:R-:W-:-:S05]  /*0ea0*/  @!P3 LOP3.LUT R2, R2, 0x8000, RZ, 0xb8, !PT ;  /* 0x000080000202b812 */ /* 0x002fca00078eb8ff */
[----:B------:R5:W-:Y:S02]  /*0eb0*/  @!P3 STS [UR8+0x8], R2 ;  /* 0x00000802ff00b988 */ /* 0x000be40008000808 */
.L_x_34:
[----:B------:R-:W-:Y:S05]  /*0ec0*/  BSYNC.RECONVERGENT B2 ;  /* 0x0000000000027941 */ /* 0x000fea0003800200 */
.L_x_27:
[----:B------:R-:W-:Y:S05]  /*0ed0*/  WARPSYNC.ALL ;  /* 0x0000000000007948 */ /* 0x000fea0003800000 */
[----:B------:R-:W-:Y:S01]  /*0ee0*/  NOP ;  /* 0x0000000000007918 */ /* 0x000fe20000000000 */
[----:B------:R-:W-:-:S04]  /*0ef0*/  UIADD3 UR5, UPT, UPT, UR4, 0x80, URZ ;  /* 0x0000008004057890 */ /* 0x000fc8000fffe0ff */
[----:B------:R-:W-:-:S04]  /*0f00*/  UIADD3 UR20, UP0, UPT, UR5, UR10, URZ ;  /* 0x0000000a05147290 */ /* 0x000fc8000ff1e0ff */
[----:B------:R-:W-:Y:S01]  /*0f10*/  ULEA.HI.X.SX32 UR21, UR5, UR11, 0x1, UP0 ;  /* 0x0000000b05157291 */ /* 0x000fe200080f0eff */
[----:B------:R-:W-:Y:S11]  /*0f20*/  @P0 BRA `(.L_x_35) ;  /* 0x0000000000300947 */ /* 0x000ff60003800000 */
[----:B-1-345:R-:W1:Y:S01]  /*0f30*/  S2R R2, SR_LANEID ;  /* 0x0000000000027919 */ /* 0x03ae620000000000 */
[----:B------:R-:W-:Y:S05]  /*0f40*/  WARPSYNC.ALL ;  /* 0x0000000000007948 */ /* 0x000fea0003800000 */
[----:B------:R-:W-:Y:S01]  /*0f50*/  NOP ;  /* 0x0000000000007918 */ /* 0x000fe20000000000 */
[----:B-1----:R-:W-:-:S05]  /*0f60*/  IMAD.SHL.U32 R8, R2, 0x4, RZ ;  /* 0x0000000402087824 */ /* 0x002fca00078e00ff */
[----:B------:R-:W1:Y:S01]  /*0f70*/  LDS R5, [R8+UR8] ;  /* 0x0000000808057984 */ /* 0x000e620008000800 */
[----:B------:R-:W-:-:S05]  /*0f80*/  IADD3 R2, P1, PT, R8, UR20, RZ ;  /* 0x0000001408027c10 */ /* 0x000fca000ff3e0ff */
[----:B------:R-:W-:-:S05]  /*0f90*/  IMAD.X R3, RZ, RZ, UR21, P1 ;  /* 0x00000015ff037e24 */ /* 0x000fca00088e06ff */
[----:B-1----:R1:W3:Y:S01]  /*0fa0*/  ATOMG.E.EXCH.STRONG.GPU PT, RZ, [R2], R5 ;  /* 0x0000000502ff73a8 */ /* 0x0022e200041ee100 */
[----:B------:R-:W-:-:S04]  /*0fb0*/  DEPBAR {5,4,3,2,1,0} ;  /* 0x0000003f0000791a */ /* 0x000fc80000000000 */
[----:B------:R-:W4:Y:S02]  /*0fc0*/  CCTL.E.C.LDCU.IV.DEEP [UR20] ;  /* 0x0000000014007540 */ /* 0x000f240009c08000 */
[----:B----4-:R1:W-:Y:S01]  /*0fd0*/  UTMACCTL.IV [UR20] ;  /* 0x00000000140079b9 */ /* 0x0103e20008000000 */
[----:B------:R-:W-:Y:S01]  /*0fe0*/  NOP ;  /* 0x0000000000007918 */ /* 0x000fe20000000000 */
.L_x_35:
[----:B------:R-:W-:Y:S05]  /*0ff0*/  @P0 BRA `(.L_x_36) ;  /* 0x00000000000c0947 */ /* 0x000fea0003800000 */
[----:B------:R0:W-:Y:S01]  /*1000*/  UTMACMDFLUSH ;  /* 0x00000000000079b7 */ /* 0x0001e20000000000 */
[----:B------:R-:W-:Y:S05]  /*1010*/  @P0 BRA `(.L_x_36) ;  /* 0x0000000000040947 */ /* 0x000fea0003800000 */
[----:B------:R-:W-:-:S04]  /*1020*/  DEPBAR.LE SB0, 0x0 ;  /* 0x000080000000791a */ /* 0x000fc80000000000 */
.L_x_36:
[----:B------:R-:W-:Y:S05]  /*1030*/  WARPSYNC.ALL ;  /* 0x0000000000007948 */ /* 0x000fea0003800000 */
[----:B------:R-:W-:Y:S01]  /*1040*/  NOP ;  /* 0x0000000000007918 */ /* 0x000fe20000000000 */
[----:B---3--:R-:W-:Y:S06]  /*1050*/  BAR.SYNC.DEFER_BLOCKING 0x0 ;  /* 0x0000000000007b1d */ /* 0x008fec0000010000 */
[----:B------:R-:W-:Y:S02]  /*1060*/  BSSY.RECONVERGENT B2, `(.L_x_37) ;  /* 0x000000b000027945 */ /* 0x000fe40003800200 */
[----:B------:R-:W-:Y:S06]  /*1070*/  BAR.SYNC.DEFER_BLOCKING 0x0 ;  /* 0x0000000000007b1d */ /* 0x000fec0000010000 */
[----:B------:R3:W-:Y:S01]  /*1080*/  @!P0 STS [R4], RZ ;  /* 0x000000ff04008388 */ /* 0x0007e20000000800 */
[----:B------:R-:W-:Y:S01]  /*1090*/  NOP ;  /* 0x0000000000007918 */ /* 0x000fe20000000000 */
[----:B------:R-:W-:Y:S05]  /*10a0*/  @P3 BRA `(.L_x_38) ;  /* 0x0000000000183947 */ /* 0x000fea0003800000 */
[----:B-1--45:R-:W1:Y:S01]  /*10b0*/  LDS R2, [UR8+0x8] ;  /* 0x00000808ff027984 */ /* 0x032e620008000800 */
[----:B--23--:R-:W2:Y:S01]  /*10c0*/  LDC.64 R4, c[0x0][0x390] ;  /* 0x0000e400ff047b82 */ /* 0x00cea20000000a00 */
[----:B------:R-:W-:Y:S02]  /*10d0*/  IMAD.MOV.U32 R3, RZ, RZ, 0x70 ;  /* 0x00000070ff037424 */ /* 0x000fe400078e00ff */
[----:B--2---:R2:W-:Y:S03]  /*10e0*/  STS.64 [UR8], R4 ;  /* 0x00000004ff007988 */ /* 0x0045e60008000a08 */
[----:B-1----:R-:W-:-:S05]  /*10f0*/  LOP3.LUT R2, R2, 0x10, R3, 0xd8, !PT ;  /* 0x0000001002027812 */ /* 0x002fca00078ed803 */
[----:B------:R2:W-:Y:S02]  /*1100*/  STS [UR8+0x8], R2 ;  /* 0x00000802ff007988 */ /* 0x0005e40008000808 */
.L_x_38:
[----:B-1----:R-:W-:Y:S05]  /*1110*/  BSYNC.RECONVERGENT B2 ;  /* 0x0000000000027941 */ /* 0x002fea0003800200 */
.L_x_37:
[----:B------:R-:W-:Y:S04]  /*1120*/  BSSY.RECONVERGENT B3, `(.L_x_39) ;  /* 0x0000033000037945 */ /* 0x000fe80003800200 */
[----:B------:R-:W-:Y:S04]  /*1130*/  BSSY.RELIABLE B2, `(.L_x_40) ;  /* 0x000002e000027945 */ /* 0x000fe80003800100 */
[----:B------:R-:W-:Y:S05]  /*1140*/  @P3 BRA `(.L_x_41) ;  /* 0x0000000000243947 */ /* 0x000fea0003800000 */
[----:B--2-45:R-:W1:Y:S01]  /*1150*/  LDS R2, [UR8+0x34] ;  /* 0x00003408ff027984 */ /* 0x034e620008000800 */
[----:B------:R-:W-:-:S05]  /*1160*/  IMAD.MOV.U32 R3, RZ, RZ, 0x7f000000 ;  /* 0x7f000000ff037424 */ /* 0x000fca00078e00ff */
[----:B-1----:R-:W-:-:S05]  /*1170*/  LOP3.LUT R2, R2, 0xff000000, R3, 0xb8, !PT ;  /* 0xff00000002027812 */ /* 0x002fca00078eb803 */
[----:B------:R1:W-:Y:S01]  /*1180*/  STS [UR8+0x34], R2 ;  /* 0x00003402ff007988 */ /* 0x0003e20008000808 */
[----:B------:R-:W-:Y:S05]  /*1190*/  @P3 BRA `(.L_x_42) ;  /* 0x0000000000183947 */ /* 0x000fea0003800000 */
[----:B-1----:R-:W1:Y:S01]  /*11a0*/  LDS R2, [UR8+0x38] ;  /* 0x00003808ff027984 */ /* 0x002e620008000800 */
[----:B------:R-:W-:-:S05]  /*11b0*/  IMAD.MOV.U32 R3, RZ, RZ, 0x3f ;  /* 0x0000003fff037424 */ /* 0x000fca00078e00ff */
[----:B-1----:R-:W-:-:S05]  /*11c0*/  LOP3.LUT R2, R2, 0xff, R3, 0xb8, !PT ;  /* 0x000000ff02027812 */ /* 0x002fca00078eb803 */
[----:B------:R1:W-:Y:S02]  /*11d0*/  STS [UR8+0x38], R2 ;  /* 0x00003802ff007988 */ /* 0x0003e40008000808 */
.L_x_41:
[----:B------:R-:W-:Y:S05]  /*11e0*/  @P3 BRA `(.L_x_43) ;  /* 0x00000000000c3947 */ /* 0x000fea0003800000 */
[----:B------:R1:W-:Y:S02]  /*11f0*/  STS [UR8+0x20], R7 ;  /* 0x00002007ff007988 */ /* 0x0003e40008000808 */
.L_x_42:
[----:B------:R-:W-:Y:S05]  /*1200*/  @P3 BRA `(.L_x_44) ;  /* 0x0000000000243947 */ /* 0x000fea0003800000 */
[----:B------:R1:W-:Y:S02]  /*1210*/  STS [UR8+0x24], R6 ;  /* 0x00002406ff007988 */ /* 0x0003e40008000808 */
.L_x_43:
[----:B------:R-:W-:Y:S05]  /*1220*/  @P3 BRA `(.L_x_45) ;  /* 0x00000000002c3947 */ /* 0x000fea0003800000 */
[----:B-12-45:R-:W1:Y:S01]  /*1230*/  LDS R2, [UR8+0x1c] ;  /* 0x00001c08ff027984 */ /* 0x036e620008000800 */
[----:B------:R-:W2:Y:S02]  /*1240*/  LDC.64 R6, c[0x0][0x3b8] ;  /* 0x0000ee00ff067b82 */ /* 0x000ea40000000a00 */
[--C-:B--2---:R-:W-:Y:S02]  /*1250*/  SHF.R.U32.HI R5, RZ, 0x4, R7.reuse ;  /* 0x00000004ff057819 */ /* 0x104fe40000011607 */
[----:B------:R-:W-:-:S05]  /*1260*/  SHF.R.U64 R3, R6, 0x4, R7 ;  /* 0x0000000406037819 */ /* 0x000fca0000001207 */
[----:B------:R2:W-:Y:S01]  /*1270*/  STS [UR8+0xc], R3 ;  /* 0x00000c03ff007988 */ /* 0x0005e20008000808 */
[----:B-1----:R-:W-:-:S05]  /*1280*/  LOP3.LUT R2, R2, 0xf, R5, 0xb8, !PT ;  /* 0x0000000f02027812 */ /* 0x002fca00078eb805 */
[----:B------:R2:W-:Y:S02]  /*1290*/  STS [UR8+0x1c], R2 ;  /* 0x00001c02ff007988 */ /* 0x0005e40008000808 */
.L_x_44:
[----:B------:R-:W-:Y:S05]  /*12a0*/  @P3 BRA `(.L_x_46) ;  /* 0x00000000001c3947 */ /* 0x000fea0003800000 */
[----:B-12-45:R-:W1:Y:S02]  /*12b0*/  LDS R2, [UR8+0x34] ;  /* 0x00003408ff027984 */ /* 0x036e640008000800 */
[----:B-1----:R-:W-:-:S05]  /*12c0*/  LOP3.LUT R2, R2, 0x7, RZ, 0xb8, !PT ;  /* 0x0000000702027812 */ /* 0x002fca00078eb8ff */
[----:B------:R1:W-:Y:S02]  /*12d0*/  STS [UR8+0x34], R2 ;  /* 0x00003402ff007988 */ /* 0x0003e40008000808 */
.L_x_45:
[----:B------:R-:W-:Y:S05]  /*12e0*/  @P3 BRA `(.L_x_47) ;  /* 0x00000000001c3947 */ /* 0x000fea0003800000 */
[----:B-12-45:R-:W1:Y:S02]  /*12f0*/  LDS R2, [UR8+0x34] ;  /* 0x00003408ff027984 */ /* 0x036e640008000800 */
[----:B-1----:R-:W-:-:S05]  /*1300*/  LOP3.LUT R2, R2, 0x38, RZ, 0xb8, !PT ;  /* 0x0000003802027812 */ /* 0x002fca00078eb8ff */
[----:B------:R1:W-:Y:S02]  /*1310*/  STS [UR8+0x34], R2 ;  /* 0x00003402ff007988 */ /* 0x0003e40008000808 */
.L_x_46:
[----:B------:R-:W-:Y:S05]  /*1320*/  @P3 BRA `(.L_x_48) ;  /* 0x00000000001c3947 */ /* 0x000fea0003800000 */
[----:B-12-45:R-:W1:Y:S02]  /*1330*/  LDS R2, [UR8+0x8] ;  /* 0x00000808ff027984 */ /* 0x036e640008000800 */
[----:B-1----:R-:W-:-:S05]  /*1340*/  LOP3.LUT R2, R2, 0x780, RZ, 0xb8, !PT ;  /* 0x0000078002027812 */ /* 0x002fca00078eb8ff */
[----:B------:R1:W-:Y:S02]  /*1350*/  STS [UR8+0x8], R2 ;  /* 0x00000802ff007988 */ /* 0x0003e40008000808 */
.L_x_47:
[----:B------:R-:W-:Y:S05]  /*1360*/  @P3 BRA `(.L_x_49) ;  /* 0x0000000000283947 */ /* 0x000fea0003800000 */
[----:B-12-45:R-:W1:Y:S02]  /*1370*/  LDS R2, [UR8+0x8] ;  /* 0x00000808ff027984 */ /* 0x036e640008000800 */
[----:B-1----:R-:W-:-:S05]  /*1380*/  LOP3.LUT R2, R2, 0x1800, RZ, 0xb8, !PT ;  /* 0x0000180002027812 */ /* 0x002fca00078eb8ff */
[----:B------:R1:W-:Y:S02]  /*1390*/  STS [UR8+0x8], R2 ;  /* 0x00000802ff007988 */ /* 0x0003e40008000808 */
.L_x_48:
[----:B------:R-:W-:Y:S05]  /*13a0*/  @P3 BREAK.RELIABLE B2 ;  /* 0x0000000000023942 */ /* 0x000fea0003800100 */
[----:B------:R-:W-:Y:S05]  /*13b0*/  @P3 BRA `(.L_x_50) ;  /* 0x0000000000243947 */ /* 0x000fea0003800000 */
[----:B-12-45:R-:W1:Y:S01]  /*13c0*/  LDS R2, [UR8+0x8] ;  /* 0x00000808ff027984 */ /* 0x036e620008000800 */
[----:B------:R-:W-:-:S05]  /*13d0*/  IMAD.MOV.U32 R3, RZ, RZ, 0x6000 ;  /* 0x00006000ff037424 */ /* 0x000fca00078e00ff */
[----:B-1----:R-:W-:-:S04]  /*13e0*/  LOP3.LUT R2, R2, 0x6000, R3, 0xd8, !PT ;  /* 0x0000600002027812 */ /* 0x002fc800078ed803 */
[----:B------:R-:W-:-:S05]  /*13f0*/  LOP3.LUT R2, R2, 0x400000, RZ, 0xb8, !PT ;  /* 0x0040000002027812 */ /* 0x000fca00078eb8ff */
[----:B------:R1:W-:Y:S02]  /*1400*/  STS [UR8+0x8], R2 ;  /* 0x00000802ff007988 */ /* 0x0003e40008000808 */
.L_x_49:
[----:B------:R-:W-:Y:S05]  /*1410*/  BSYNC.RELIABLE B2 ;  /* 0x0000000000027941 */ /* 0x000fea0003800100 */
.L_x_40:
[----:B-12-45:R-:W1:Y:S02]  /*1420*/  @!P3 LDS R2, [UR8+0x8] ;  /* 0x00000808ff02b984 */ /* 0x036e640008000800 */
[----:B-1----:R-:W-:-:S05]  /*1430*/  @!P3 LOP3.LUT R2, R2, 0x8000, RZ, 0xb8, !PT ;  /* 0x000080000202b812 */ /* 0x002fca00078eb8ff */
[----:B------:R1:W-:Y:S02]  /*1440*/  @!P3 STS [UR8+0x8], R2 ;  /* 0x00000802ff00b988 */ /* 0x0003e40008000808 */
.L_x_50:
[----:B------:R-:W-:Y:S05]  /*1450*/  BSYNC.RECONVERGENT B3 ;  /* 0x0000000000037941 */ /* 0x000fea0003800200 */
.L_x_39:
        /* <DEDUP_REMOVED lines=9> */
[----:B-1-3--:R-:W-:-:S05]  /*14f0*/  IMAD.SHL.U32 R4, R2, 0x4, RZ ;  /* 0x0000000402047824 */ /* 0x00afca00078e00ff */
        /* <DEDUP_REMOVED lines=8> */
.L_x_51:
[----:B------:R-:W-:Y:S05]  /*1580*/  @P0 BRA `(.L_x_52) ;  /* 0x00000000000c0947 */ /* 0x000fea0003800000 */
[----:B------:R0:W-:Y:S01]  /*1590*/  UTMACMDFLUSH ;  /* 0x00000000000079b7 */ /* 0x0001e20000000000 */
[----:B------:R-:W-:Y:S05]  /*15a0*/  @P0 BRA `(.L_x_52) ;  /* 0x0000000000040947 */ /* 0x000fea0003800000 */
[----:B------:R-:W-:-:S04]  /*15b0*/  DEPBAR.LE SB0, 0x0 ;  /* 0x000080000000791a */ /* 0x000fc80000000000 */
.L_x_52:
[----:B------:R-:W-:Y:S05]  /*15c0*/  WARPSYNC.ALL ;  /* 0x0000000000007948 */ /* 0x000fea0003800000 */
[----:B------:R-:W-:Y:S01]  /*15d0*/  NOP ;  /* 0x0000000000007918 */ /* 0x000fe20000000000 */
[----:B--2---:R-:W-:Y:S01]  /*15e0*/  BAR.SYNC.DEFER_BLOCKING 0x0 ;  /* 0x0000000000007b1d */ /* 0x004fe20000010000 */
[----:B-1--45:R-:W-:Y:S01]  /*15f0*/  SHF.R.U32.HI R2, RZ, 0x5, R0 ;  /* 0x00000005ff027819 */ /* 0x032fe20000011600 */
[----:B------:R-:W-:-:S03]  /*1600*/  USHF.L.U32 UR12, UR12, 0x8, URZ ;  /* 0x000000080c0c7899 */ /* 0x000fc600080006ff */
[----:B------:R-:W-:Y:S01]  /*1610*/  R2UR UR9, R2 ;  /* 0x00000000020972ca */ /* 0x000fe200000e0000 */
[----:B------:R-:W-:Y:S01]  /*1620*/  VOTEU.ALL UP0, P3 ;  /* 0x0000000000ff7886 */ /* 0x000fe20001800000 */
[----:B------:R-:W-:Y:S01]  /*1630*/  UMOV UR4, 0x1 ;  /* 0x0000000100047882 */ /* 0x000fe20000000000 */
[----:B------:R-:W-:Y:S01]  /*1640*/  VOTEU.ALL UP1, P3 ;  /* 0x0000000000ff7886 */ /* 0x000fe20001820000 */
[----:B------:R-:W-:Y:S02]  /*1650*/  BSSY.RECONVERGENT B3, `(.L_x_53) ;  /* 0x0000018000037945 */ /* 0x000fe40003800200 */
[----:B------:R-:W-:-:S04]  /*1660*/  @!UP0 UIADD3 UR6, UPT, UPT, -UR4, 0x100000, URZ ;  /* 0x0010000004068890 */ /* 0x000fc8000fffe1ff */
[----:B------:R-:W-:Y:S02]  /*1670*/  @!UP0 USHF.L.U32 UR7, UR6, 0xb, URZ ;  /* 0x0000000b06078899 */ /* 0x000fe400080006ff */
[----:B------:R-:W-:Y:S02]  /*1680*/  @!UP0 USHF.L.U32 UR6, UR6, 0x1, URZ ;  /* 0x0000000106068899 */ /* 0x000fe400080006ff */
[----:B------:R-:W-:-:S04]  /*1690*/  @!UP0 UIADD3 UR4, UPT, UPT, -UR4, 0x100000, URZ ;  /* 0x0010000004048890 */ /* 0x000fc8000fffe1ff */
[----:B------:R-:W-:Y:S02]  /*16a0*/  @!UP0 USHF.L.U32 UR5, UR4, 0xb, URZ ;  /* 0x0000000b04058899 */ /* 0x000fe400080006ff */
[----:B------:R-:W-:Y:S01]  /*16b0*/  @!UP0 USHF.L.U32 UR4, UR4, 0x1, URZ ;  /* 0x0000000104048899 */ /* 0x000fe200080006ff */
[----:B------:R-:W-:Y:S01]  /*16c0*/  VOTEU.ALL UP0, P3 ;  /* 0x0000000000ff7886 */ /* 0x000fe20001800000 */
[----:B------:R-:W1:Y:S04]  /*16d0*/  FENCE.VIEW.ASYNC.S ;  /* 0x00000000000073c6 */ /* 0x000e680000000000 */
[----:B-1----:R1:W2:Y:S06]  /*16e0*/  @!UP0 SYNCS.EXCH.64 URZ, [UR8+0x1e000], UR6 ;  /* 0x01e0000608ff85b2 */ /* 0x0022ac0008000100 */
[----:B------:R1:W2:Y:S02]  /*16f0*/  @!UP1 SYNCS.EXCH.64 URZ, [UR8+0x1e020], UR4 ;  /* 0x01e0200408ff95b2 */ /* 0x0002a40008000100 */
[----:B--2---:R-:W-:Y:S06]  /*1700*/  BAR.SYNC.DEFER_BLOCKING 0x0 ;  /* 0x0000000000007b1d */ /* 0x004fec0000010000 */
[----:B------:R-:W-:Y:S05]  /*1710*/  @P3 BRA `(.L_x_54) ;  /* 0x00000000002c3947 */ /* 0x000fea0003800000 */
[----:B-1----:R-:W-:Y:S02]  /*1720*/  UMOV UR4, 0x1 ;  /* 0x0000000100047882 */ /* 0x002fe40000000000 */
[----:B------:R-:W-:-:S04]  /*1730*/  UIADD3 UR6, UPT, UPT, -UR4, 0x100000, URZ ;  /* 0x0010000004067890 */ /* 0x000fc8000fffe1ff */
[----:B------:R-:W-:Y:S02]  /*1740*/  USHF.L.U32 UR7, UR6, 0xb, URZ ;  /* 0x0000000b06077899 */ /* 0x000fe400080006ff */
[----:B------:R-:W-:Y:S02]  /*1750*/  USHF.L.U32 UR6, UR6, 0x1, URZ ;  /* 0x0000000106067899 */ /* 0x000fe400080006ff */
[----:B------:R-:W-:-:S04]  /*1760*/  UIADD3 UR4, UPT, UPT, -UR4, 0x100000, URZ ;  /* 0x0010000004047890 */ /* 0x000fc8000fffe1ff */
[----:B------:R-:W-:Y:S02]  /*1770*/  USHF.L.U32 UR5, UR4, 0xb, URZ ;  /* 0x0000000b04057899 */ /* 0x000fe400080006ff */
[----:B------:R-:W-:Y:S01]  /*1780*/  USHF.L.U32 UR4, UR4, 0x1, URZ ;  /* 0x0000000104047899 */ /* 0x000fe200080006ff */
[----:B------:R-:W1:Y:S03]  /*1790*/  FENCE.VIEW.ASYNC.S ;  /* 0x00000000000073c6 */ /* 0x000e660000000000 */
[----:B-1----:R2:W4:Y:S08]  /*17a0*/  SYNCS.EXCH.64 URZ, [UR8+0x1e008], UR6 ;  /* 0x01e0080608ff75b2 */ /* 0x0025300008000100 */
[----:B------:R2:W5:Y:S02]  /*17b0*/  SYNCS.EXCH.64 URZ, [UR8+0x1e028], UR4 ;  /* 0x01e0280408ff75b2 */ /* 0x0005640008000100 */
[----:B--2---:R-:W-:Y:S01]  /*17c0*/  NOP ;  /* 0x0000000000007918 */ /* 0x004fe20000000000 */
.L_x_54:
[----:B-1----:R-:W-:Y:S05]  /*17d0*/  BSYNC.RECONVERGENT B3 ;  /* 0x0000000000037941 */ /* 0x002fea0003800200 */
.L_x_53:
[----:B----45:R-:W-:Y:S01]  /*17e0*/  BAR.SYNC.DEFER_BLOCKING 0x0 ;  /* 0x0000000000007b1d */ /* 0x030fe20000010000 */
[----:B------:R-:W-:Y:S01]  /*17f0*/  UIADD3 UR6, UPT, UPT, UR8, 0x1e020, URZ ;  /* 0x0001e02008067890 */ /* 0x000fe2000fffe0ff */
[----:B------:R-:W-:Y:S01]  /*1800*/  ISETP.GE.AND P0, PT, R10, 0x1, PT ;  /* 0x000000010a00780c */ /* 0x000fe20003f06270 */
[----:B------:R-:W-:-:S03]  /*1810*/  USHF.L.U32 UR7, UR13, 0x6, URZ ;  /* 0x000000060d077899 */ /* 0x000fc600080006ff */
[----:B------:R-:W-:Y:S04]  /*1820*/  BSSY.RECONVERGENT B3, `(.L_x_55) ;  /* 0x000000d000037945 */ /* 0x000fe80003800200 */
[----:B------:R-:W-:Y:S05]  /*1830*/  @P3 BRA `(.L_x_56) ;  /* 0x00000000002c3947 */ /* 0x000fea0003800000 */
[----:B------:R-:W-:Y:S02]  /*1840*/  UMOV UR4, 0x1 ;  /* 0x0000000100047882 */ /* 0x000fe40000000000 */
[----:B------:R-:W-:-:S04]  /*1850*/  UIADD3 UR14, UPT, UPT, -UR4, 0x100000, URZ ;  /* 0x00100000040e7890 */ /* 0x000fc8000fffe1ff */
[----:B------:R-:W-:Y:S02]  /*1860*/  USHF.L.U32 UR15, UR14, 0xb, URZ ;  /* 0x0000000b0e0f7899 */ /* 0x000fe400080006ff */
[----:B------:R-:W-:Y:S02]  /*1870*/  USHF.L.U32 UR14, UR14, 0x1, URZ ;  /* 0x000000010e0e7899 */ /* 0x000fe400080006ff */
[----:B------:R-:W-:-:S04]  /*1880*/  UIADD3 UR4, UPT, UPT, -UR4, 0x100000, URZ ;  /* 0x0010000004047890 */ /* 0x000fc8000fffe1ff */
[----:B------:R-:W-:Y:S02]  /*1890*/  USHF.L.U32 UR5, UR4, 0xb, URZ ;  /* 0x0000000b04057899 */ /* 0x000fe400080006ff */
[----:B------:R-:W-:Y:S01]  /*18a0*/  USHF.L.U32 UR4, UR4, 0x1, URZ ;  /* 0x0000000104047899 */ /* 0x000fe200080006ff */
[----:B------:R-:W1:Y:S03]  /*18b0*/  FENCE.VIEW.ASYNC.S ;  /* 0x00000000000073c6 */ /* 0x000e660000000000 */
[----:B-1----:R1:W2:Y:S08]  /*18c0*/  SYNCS.EXCH.64 URZ, [UR8+0x1e010], UR14 ;  /* 0x01e0100e08ff75b2 */ /* 0x0022b00008000100 */
[----:B------:R1:W4:Y:S01]  /*18d0*/  SYNCS.EXCH.64 URZ, [UR8+0x1e030], UR4 ;  /* 0x01e0300408ff75b2 */ /* 0x0003220008000100 */
[----:B------:R-:W-:Y:S01]  /*18e0*/  NOP ;  /* 0x0000000000007918 */ /* 0x000fe20000000000 */
.L_x_56:
[----:B-1----:R-:W-:Y:S05]  /*18f0*/  BSYNC.RECONVERGENT B3 ;  /* 0x0000000000037941 */ /* 0x002fea0003800200 */
.L_x_55:
[----:B------:R-:W-:Y:S05]  /*1900*/  @!P0 BRA `(.L_x_57) ;  /* 0x0000000800908947 */ /* 0x000fea0003800000 */
[----:B--2-4-:R-:W-:Y:S01]  /*1910*/  BAR.SYNC.DEFER_BLOCKING 0x0 ;  /* 0x0000000000007b1d */ /* 0x014fe20000010000 */
[----:B------:R-:W-:Y:S01]  /*1920*/  ELECT P1, URZ, PT ;  /* 0x0000000000ff782f */ /* 0x000fe20003820000 */
[----:B------:R-:W-:Y:S01]  /*1930*/  @!P3 IMAD.MOV.U32 R2, RZ, RZ, 0xa000 ;  /* 0x0000a000ff02b424 */ /* 0x000fe200078e00ff */
[----:B------:R-:W-:Y:S02]  /*1940*/  UIADD3 UR16, UPT, UPT, UR8, 0x18000, URZ ;  /* 0x0001800008107890 */ /* 0x000fe4000fffe0ff */
[----:B------:R-:W-:Y:S01]  /*1950*/  ISETP.LT.U32.AND P1, PT, R68, 0x20, P1 ;  /* 0x000000204400780c */ /* 0x000fe20000f21070 */
[----:B------:R-:W-:Y:S01]  /*1960*/  UMOV UR19, UR7 ;  /* 0x0000000700137c82 */ /* 0x000fe20008000000 */
[----:B------:R-:W-:Y:S01]  /*1970*/  ELECT P0, URZ, PT ;  /* 0x0000000000ff782f */ /* 0x000fe20003800000 */
[----:B------:R-:W-:-:S03]  /*1980*/  ULOP3.LUT UR4, UR9, 0x1, URZ, 0xc0, !UPT ;  /* 0x0000000109047892 */ /* 0x000fc6000f8ec0ff */
[----:B------:R-:W-:Y:S01]  /*1990*/  ISETP.LT.U32.AND P0, PT, R68, 0x40, P0 ;  /* 0x000000404400780c */ /* 0x000fe20000701070 */
[----:B------:R-:W-:Y:S02]  /*19a0*/  ULEA UR28, UR4, UR8, 0xe ;  /* 0x00000008041c7291 */ /* 0x000fe4000f8e70ff */
[----:B------:R-:W-:-:S04]  /*19b0*/  ULEA UR30, UR4, UR12, 0x7 ;  /* 0x0000000c041e7291 */ /* 0x000fc8000f8e38ff */
[----:B------:R-:W-:Y:S01]  /*19c0*/  VOTEU.ANY UP0, P1 ;  /* 0x0000000000ff7886 */ /* 0x000fe20000800100 */
[----:B------:R-:W-:-:S04]  /*19d0*/  VOTEU.ANY UP2, P1 ;  /* 0x0000000000ff7886 */ /* 0x000fc80000840100 */
[----:B------:R-:W-:Y:S02]  /*19e0*/  @UP0 UIADD3 UR17, UPT, UPT, UR8, 0x1e000, URZ ;  /* 0x0001e00008110890 */ /* 0x000fe4000fffe0ff */
[----:B------:R1:W-:Y:S01]  /*19f0*/  @!P3 SYNCS.ARRIVE.TRANS64 RZ, [UR8+0x1e000], R2 ;  /* 0x01e00002ffffb9a7 */ /* 0x0003e20008000008 */
[----:B------:R-:W-:Y:S01]  /*1a00*/  @UP0 UMOV UR18, URZ ;  /* 0x000000ff00120c82 */ /* 0x000fe20008000000 */
[----:B------:R-:W-:Y:S01]  /*1a10*/  BAR.SYNC.DEFER_BLOCKING 0x0 ;  /* 0x0000000000007b1d */ /* 0x000fe20000010000 */
[----:B------:R-:W-:-:S05]  /*1a20*/  UISETP.NE.U32.AND UP0, UPT, UR9, URZ, UPT ;  /* 0x000000ff0900728c */ /* 0x000fca000bf05070 */
[----:B------:R-:W-:Y:S01]  /*1a30*/  VOTEU.ANY UP1, P0 ;  /* 0x0000000000ff7886 */ /* 0x000fe20000020100 */
[----:B------:R-:W-:-:S04]  /*1a40*/  VOTEU.ANY UP3, P0 ;  /* 0x0000000000ff7886 */ /* 0x000fc80000060100 */
[----:B------:R-:W-:Y:S01]  /*1a50*/  @UP1 UIADD3 UR29, UPT, UPT, UR8, 0x1e000, URZ ;  /* 0x0001e000081d1890 */ /* 0x000fe2000fffe0ff */
[----:B------:R-:W-:Y:S01]  /*1a60*/  @UP1 UMOV UR31, URZ ;  /* 0x000000ff001f1c82 */ /* 0x000fe20008000000 */
[----:B------:R1:W-:Y:S01]  /*1a70*/  @UP2 UTMALDG.2D [UR16], [UR22] ;  /* 0x00000010160025b4 */ /* 0x0003e20008008000 */
[----:B------:R2:W-:Y:S06]  /*1a80*/  MEMBAR.ALL.CTA ;  /* 0x0000000000007992 */ /* 0x0005ec0000008000 */
[----:B--2---:R-:W2:Y:S02]  /*1a90*/  FENCE.VIEW.ASYNC.S ;  /* 0x00000000000073c6 */ /* 0x004ea40000000000 */
[----:B--2---:R-:W-:Y:S06]  /*1aa0*/  BAR.SYNC.DEFER_BLOCKING 0x0 ;  /* 0x0000000000007b1d */ /* 0x004fec0000010000 */
[----:B------:R1:W-:Y:S02]  /*1ab0*/  @UP3 UTMALDG.2D [UR28], [UR20] ;  /* 0x0000001c140035b4 */ /* 0x0003e40008008000 */
[----:B------:R-:W-:Y:S06]  /*1ac0*/  BAR.SYNC.DEFER_BLOCKING 0x0 ;  /* 0x0000000000007b1d */ /* 0x000fec0000010000 */
[----:B------:R-:W2:Y:S02]  /*1ad0*/  SYNCS.PHASECHK.TRANS64.TRYWAIT P0, [UR8+0x1e000], RZ ;  /* 0x01e000ffff0075a7 */ /* 0x000ea40008001108 */
[----:B-12---:R-:W-:Y:S05]  /*1ae0*/  @!P0 BRA `(.L_x_58) ;  /* 0x0000001000288947 */ /* 0x006fea0003800000 */
.L_x_74:
[----:B------:R-:W-:Y:S05]  /*1af0*/  BRA.U UP0, `(.L_x_59) ;  /* 0x0000000100787547 */ /* 0x000fea000b800000 */
[----:B------:R-:W-:Y:S02]  /*1b00*/  USHF.R.U32.HI UR14, URZ, 0x4, UR16 ;  /* 0x00000004ff0e7899 */ /* 0x000fe40008011610 */
[----:B------:R-:W-:Y:S02]  /*1b10*/  USHF.R.U32.HI UR13, URZ, 0x4, UR8 ;  /* 0x00000004ff0d7899 */ /* 0x000fe40008011608 */
[----:B------:R-:W-:Y:S02]  /*1b20*/  USGXT.U32 UR14, UR14, 0xe ;  /* 0x0000000e0e0e789a */ /* 0x000fe40008000000 */
[----:B------:R-:W-:Y:S02]  /*1b30*/  USGXT.U32 UR13, UR13, 0xe ;  /* 0x0000000e0d0d789a */ /* 0x000fe40008000000 */
[----:B------:R-:W-:Y:S02]  /*1b40*/  UIADD3 UR30, UP0, UPT, UR14, 0x2, URZ ;  /* 0x000000020e1e7890 */ /* 0x000fe4000ff1e0ff */
[----:B------:R-:W-:Y:S01]  /*1b50*/  UIADD3 UR32, UP1, UPT, UR13, 0x4000100, URZ ;  /* 0x040001000d207890 */ /* 0x000fe2000ff3e0ff */
[----:B------:R-:W-:Y:S01]  /*1b60*/  UMOV UR4, URZ ;  /* 0x000000ff00047c82 */ /* 0x000fe20008000000 */
[----:B------:R-:W-:Y:S01]  /*1b70*/  UMOV UR5, URZ ;  /* 0x000000ff00057c82 */ /* 0x000fe20008000000 */
[----:B------:R-:W-:-:S02]  /*1b80*/  UIADD3.X UR31, UPT, UPT, UR4, 0x40004040, URZ, UP0, !UPT ;  /* 0x40004040041f7890 */ /* 0x000fc400087fe4ff */
[----:B------:R-:W-:Y:S02]  /*1b90*/  UIADD3.X UR33, UPT, UPT, UR5, 0x40004040, URZ, UP1, !UPT ;  /* 0x4000404005217890 */ /* 0x000fe40008ffe4ff */
[----:B------:R-:W-:Y:S02]  /*1ba0*/  ULOP3.LUT UR4, UR13, 0x4000000, URZ, 0xfc, !UPT ;  /* 0x040000000d047892 */ /* 0x000fe4000f8efcff */
[----:B------:R-:W-:Y:S02]  /*1bb0*/  UIADD3.64 UR16, UPT, UPT, UR30, 0x2, URZ ;  /* 0x000000021e107897 */ /* 0x000fe4000fffe0ff */
[----:B------:R-:W-:Y:S02]  /*1bc0*/  UIADD3.64 UR18, UPT, UPT, UR32, 0x100, URZ ;  /* 0x0000010020127897 */ /* 0x000fe4000fffe0ff */
[----:B------:R-:W-:Y:S02]  /*1bd0*/  UIADD3.64 UR26, UPT, UPT, UR30, 0x4, URZ ;  /* 0x000000041e1a7897 */ /* 0x000fe4000fffe0ff */
[----:B------:R-:W-:Y:S01]  /*1be0*/  UIADD3.64 UR28, UPT, UPT, UR32, 0x200, URZ ;  /* 0x00000200201c7897 */ /* 0x000fe2000fffe0ff */
[----:B------:R-:W-:Y:S01]  /*1bf0*/  UMOV UR34, 0x0 ;  /* 0x0000000000227882 */ /* 0x000fe20000000000 */
[----:B------:R-:W-:Y:S01]  /*1c00*/  UMOV UR35, 0x4410010 ;  /* 0x0441001000237882 */ /* 0x000fe20000000000 */
[----:B------:R-:W-:Y:S01]  /*1c10*/  UMOV UR15, 0x40004040 ;  /* 0x40004040000f7882 */ /* 0x000fe20000000000 */
[----:B------:R-:W-:Y:S01]  /*1c20*/  UMOV UR5, 0x40004040 ;  /* 0x4000404000057882 */ /* 0x000fe20000000000 */
[----:B------:R-:W-:Y:S01]  /*1c30*/  UMOV UR36, 0x0 ;  /* 0x0000000000247882 */ /* 0x000fe20000000000 */
[----:B------:R-:W-:Y:S01]  /*1c40*/  UMOV UR37, 0x4410010 ;  /* 0x0441001000257882 */ /* 0x000fe20000000000 */
[----:B------:R-:W-:Y:S01]  /*1c50*/  UMOV UR38, 0x0 ;  /* 0x0000000000267882 */ /* 0x000fe20000000000 */
[----:B------:R-:W-:Y:S01]  /*1c60*/  UMOV UR39, 0x4410010 ;  /* 0x0441001000277882 */ /* 0x000fe20000000000 */
[----:B------:R1:W-:Y:S01]  /*1c70*/  UTCQMMA gdesc[UR14], gdesc[UR4], tmem[UR24], tmem[UR34], idesc[UR35], !UPT ;  /* 0x00ff22040e0075ea */ /* 0x0003e2000f800318 */
[----:B------:R-:W-:Y:S01]  /*1c80*/  UMOV UR40, 0x0 ;  /* 0x0000000000287882 */ /* 0x000fe20000000000 */
[----:B------:R-:W-:Y:S01]  /*1c90*/  UMOV UR41, 0x4410010 ;  /* 0x0441001000297882 */ /* 0x000fe20000000000 */
[----:B------:R1:W-:Y:S01]  /*1ca0*/  UTCQMMA gdesc[UR30], gdesc[UR32], tmem[UR24], tmem[UR36], idesc[UR37], UPT ;  /* 0x00ff24201e0075ea */ /* 0x0003e2000b800318 */
[----:B------:R1:W-:Y:S01]  /*1cb0*/  UTCQMMA gdesc[UR16], gdesc[UR18], tmem[UR24], tmem[UR38], idesc[UR39], UPT ;  /* 0x00ff2612100075ea */ /* 0x0003e2000b800318 */
[----:B------:R1:W-:Y:S01]  /*1cc0*/  UTCQMMA gdesc[UR26], gdesc[UR28], tmem[UR24], tmem[UR40], idesc[UR41], UPT ;  /* 0x00ff281c1a0075ea */ /* 0x0003e2000b800318 */
[----:B------:R-:W-:Y:S01]  /*1cd0*/  NOP ;  /* 0x0000000000007918 */ /* 0x000fe20000000000 */
.L_x_59:
[----:B------:R-:W-:Y:S01]  /*1ce0*/  ELECT P0, URZ, PT ;  /* 0x0000000000ff782f */ /* 0x000fe20003800000 */
[----:B-1----:R-:W-:Y:S01]  /*1cf0*/  UMOV UR4, UR6 ;  /* 0x0000000600047c82 */ /* 0x002fe20008000000 */
[----:B------:R-:W-:Y:S02]  /*1d00*/  UMOV UR5, URZ ;  /* 0x000000ff00057c82 */ /* 0x000fe40008000000 */
[----:B------:R-:W-:-:S13]  /*1d10*/  ISETP.LT.U32.AND P0, PT, R68, 0x20, P0 ;  /* 0x000000204400780c */ /* 0x000fda0000701070 */
[----:B------:R-:W-:Y:S01]  /*1d20*/  VOTEU.ANY UP0, P0 ;  /* 0x0000000000ff7886 */ /* 0x000fe20000000100 */
[----:B------:R-:W-:Y:S01]  /*1d30*/  VOTEU.ANY UP1, P0 ;  /* 0x0000000000ff7886 */ /* 0x000fe20000020100 */
[----:B------:R-:W-:-:S03]  /*1d40*/  ISETP.GE.U32.AND P0, PT, R10, 0x81, PT ;  /* 0x000000810a00780c */ /* 0x000fc60003f06070 */
[----:B------:R-:W-:Y:S02]  /*1d50*/  @UP0 UMOV UR4, UR4 ;  /* 0x0000000400040c82 */ /* 0x000fe40008000000 */
[----:B------:R1:W-:Y:S01]  /*1d60*/  @UP1 UTCBAR [UR4], URZ ;  /* 0x000000ff040013e9 */ /* 0x0003e200080000ff */
[----:B------:R-:W-:Y:S06]  /*1d70*/  BAR.SYNC.DEFER_BLOCKING 0x0 ;  /* 0x0000000000007b1d */ /* 0x000fec0000010000 */
[----:B------:R-:W2:Y:S02]  /*1d80*/  SYNCS.PHASECHK.TRANS64.TRYWAIT P1, [UR8+0x1e020], RZ ;  /* 0x01e020ffff0075a7 */ /* 0x000ea40008021108 */
[----:B-12---:R-:W-:Y:S05]  /*1d90*/  @!P1 BRA `(.L_x_60) ;  /* 0x0000000c00889947 */ /* 0x006fea0003800000 */
.L_x_75:
[----:B------:R-:W-:Y:S01]  /*1da0*/  IMAD.MOV.U32 R2, RZ, RZ, RZ ;  /* 0x000000ffff027224 */ /* 0x000fe200078e00ff */
[----:B------:R-:W-:Y:S06]  /*1db0*/  @!P0 BRA `(.L_x_57) ;  /* 0x0000000400648947 */ /* 0x000fec0003800000 */
[----:B------:R-:W1:Y:S01]  /*1dc0*/  LDCU UR25, c[0x0][0x3a0] ;  /* 0x00007400ff1977ac */ /* 0x000e620008000800 */
[----:B------:R-:W-:Y:S01]  /*1dd0*/  UMOV UR13, 0x1 ;  /* 0x00000001000d7882 */ /* 0x000fe20000000000 */
[----:B------:R-:W-:-:S05]  /*1de0*/  UMOV UR6, 0x80 ;  /* 0x0000008000067882 */ /* 0x000fca0000000000 */
.L_x_64:
[----:B------:R-:W-:Y:S01]  /*1df0*/  BAR.SYNC.DEFER_BLOCKING 0x0 ;  /* 0x0000000000007b1d */ /* 0x000fe20000010000 */
[----:B------:R-:W-:Y:S01]  /*1e00*/  ULEA UR17, UR13, UR8, 0x3 ;  /* 0x000000080d117291 */ /* 0x000fe2000f8e18ff */
[----:B------:R-:W-:Y:S01]  /*1e10*/  @!P3 IMAD.MOV.U32 R3, RZ, RZ, 0xa000 ;  /* 0x0000a000ff03b424 */ /* 0x000fe200078e00ff */
[----:B------:R-:W-:Y:S01]  /*1e20*/  ELECT P1, URZ, PT ;  /* 0x0000000000ff782f */ /* 0x000fe20003820000 */
[----:B------:R-:W-:-:S03]  /*1e30*/  ULEA UR4, UR13, UR8, 0xd ;  /* 0x000000080d047291 */ /* 0x000fc6000f8e68ff */
[----:B------:R-:W-:Y:S02]  /*1e40*/  ISETP.LT.U32.AND P1, PT, R68, 0x20, P1 ;  /* 0x000000204400780c */ /* 0x000fe40000f21070 */
[----:B------:R-:W-:Y:S01]  /*1e50*/  ELECT P0, URZ, PT ;  /* 0x0000000000ff782f */ /* 0x000fe20003800000 */
[----:B------:R-:W-:-:S03]  /*1e60*/  UIADD3 UR4, UPT, UPT, UR4, 0x18000, URZ ;  /* 0x0001800004047890 */ /* 0x000fc6000fffe0ff */
[----:B------:R-:W-:Y:S01]  /*1e70*/  ISETP.LT.U32.AND P0, PT, R68, 0x40, P0 ;  /* 0x000000404400780c */ /* 0x000fe20000701070 */
[----:B------:R-:W-:Y:S02]  /*1e80*/  ULEA UR14, UR13, UR8, 0xf ;  /* 0x000000080d0e7291 */ /* 0x000fe4000f8e78ff */
[----:B------:R-:W-:Y:S01]  /*1e90*/  ULOP3.LUT UR15, UR9, 0x1, URZ, 0xc0, !UPT ;  /* 0x00000001090f7892 */ /* 0x000fe2000f8ec0ff */
[----:B------:R-:W-:-:S03]  /*1ea0*/  UMOV UR31, UR6 ;  /* 0x00000006001f7c82 */ /* 0x000fc60008000000 */
[----:B------:R-:W-:Y:S01]  /*1eb0*/  ULEA UR28, UR15, UR14, 0xe ;  /* 0x0000000e0f1c7291 */ /* 0x000fe2000f8e70ff */
[----:B------:R-:W-:Y:S01]  /*1ec0*/  VOTEU.ANY UP0, P1 ;  /* 0x0000000000ff7886 */ /* 0x000fe20000800100 */
[----:B------:R-:W-:Y:S01]  /*1ed0*/  ULEA UR30, UR15, UR12, 0x7 ;  /* 0x0000000c0f1e7291 */ /* 0x000fe2000f8e38ff */
[----:B------:R2:W-:Y:S03]  /*1ee0*/  @!P3 SYNCS.ARRIVE.TRANS64 RZ, [UR17+0x1e000], R3 ;  /* 0x01e00003ffffb9a7 */ /* 0x0005e60008000011 */
[----:B------:R-:W-:Y:S01]  /*1ef0*/  VOTEU.ANY UP1, P0 ;  /* 0x0000000000ff7886 */ /* 0x000fe20000020100 */
[----:B------:R-:W-:Y:S01]  /*1f00*/  @UP0 UIADD3 UR5, UPT, UPT, UR17, 0x1e000, URZ ;  /* 0x0001e00011050890 */ /* 0x000fe2000fffe0ff */
[----:B------:R-:W-:Y:S01]  /*1f10*/  VOTEU.ANY UP0, P1 ;  /* 0x0000000000ff7886 */ /* 0x000fe20000800100 */
[----:B------:R-:W-:Y:S02]  /*1f20*/  BAR.SYNC.DEFER_BLOCKING 0x0 ;  /* 0x0000000000007b1d */ /* 0x000fe40000010000 */
[----:B------:R-:W-:Y:S01]  /*1f30*/  @UP1 UIADD3 UR29, UPT, UPT, UR17, 0x1e000, URZ ;  /* 0x0001e000111d1890 */ /* 0x000fe2000fffe0ff */
[----:B--2---:R-:W-:-:S03]  /*1f40*/  IMAD.U32 R3, R2, -0x80000000, RZ ;  /* 0x8000000002037824 */ /* 0x004fc600078e00ff */
[----:B------:R-:W-:Y:S01]  /*1f50*/  VOTEU.ANY UP1, P0 ;  /* 0x0000000000ff7886 */ /* 0x000fe20000020100 */
[----:B------:R2:W-:Y:S01]  /*1f60*/  @UP0 UTMALDG.2D [UR4], [UR22] ;  /* 0x00000004160005b4 */ /* 0x0005e20008008000 */
[----:B------:R-:W-:Y:S01]  /*1f70*/  UISETP.NE.U32.AND UP0, UPT, UR9, URZ, UPT ;  /* 0x000000ff0900728c */ /* 0x000fe2000bf05070 */
[----:B------:R4:W-:Y:S06]  /*1f80*/  MEMBAR.ALL.CTA ;  /* 0x0000000000007992 */ /* 0x0009ec0000008000 */
[----:B----4-:R-:W4:Y:S02]  /*1f90*/  FENCE.VIEW.ASYNC.S ;  /* 0x00000000000073c6 */ /* 0x010f240000000000 */
[----:B----4-:R-:W-:Y:S06]  /*1fa0*/  BAR.SYNC.DEFER_BLOCKING 0x0 ;  /* 0x0000000000007b1d */ /* 0x010fec0000010000 */
[----:B------:R2:W-:Y:S02]  /*1fb0*/  @UP1 UTMALDG.2D [UR28], [UR20] ;  /* 0x0000001c140015b4 */ /* 0x0005e40008008000 */
[----:B------:R-:W-:Y:S06]  /*1fc0*/  BAR.SYNC.DEFER_BLOCKING 0x0 ;  /* 0x0000000000007b1d */ /* 0x000fec0000010000 */
[----:B------:R-:W4:Y:S02]  /*1fd0*/  SYNCS.PHASECHK.TRANS64.TRYWAIT P0, [UR17+0x1e000], R3 ;  /* 0x01e00003ff0075a7 */ /* 0x000f240008001111 */
[----:B--2-4-:R-:W-:Y:S05]  /*1fe0*/  @!P0 BRA `(.L_x_61) ;  /* 0x0000000c00008947 */ /* 0x014fea0003800000 */
.L_x_76:
        /* <DEDUP_REMOVED lines=11> */
[----:B------:R-:W-:Y:S02]  /*20a0*/  UIADD3 UR28, UP0, UPT, UR18, 0x2, URZ ;  /* 0x00000002121c7890 */ /* 0x000fe4000ff1e0ff */
[----:B------:R-:W-:Y:S02]  /*20b0*/  UIADD3 UR30, UP1, UPT, UR26, 0x100, URZ ;  /* 0x000001001a1e7890 */ /* 0x000fe4000ff3e0ff */
[----:B------:R-:W-:Y:S02]  /*20c0*/  UIADD3 UR32, UP2, UPT, UR18, 0x4, URZ ;  /* 0x0000000412207890 */ /* 0x000fe4000ff5e0ff */
[----:B------:R-:W-:Y:S02]  /*20d0*/  UIADD3 UR34, UP3, UPT, UR26, 0x200, URZ ;  /* 0x000002001a227890 */ /* 0x000fe4000ff7e0ff */
[----:B------:R-:W-:-:S02]  /*20e0*/  ULOP3.LUT UR4, UR15, 0x4000000, URZ, 0xfc, !UPT ;  /* 0x040000000f047892 */ /* 0x000fc4000f8efcff */
[----:B------:R-:W-:Y:S02]  /*20f0*/  UIADD3.X UR29, UPT, UPT, UR19, URZ, URZ, UP0, !UPT ;  /* 0x000000ff131d7290 */ /* 0x000fe400087fe4ff */
[----:B------:R-:W-:Y:S02]  /*2100*/  UIADD3.X UR31, UPT, UPT, UR27, URZ, URZ, UP1, !UPT ;  /* 0x000000ff1b1f7290 */ /* 0x000fe40008ffe4ff */
[----:B------:R-:W-:Y:S02]  /*2110*/  UIADD3.X UR33, UPT, UPT, UR19, URZ, URZ, UP2, !UPT ;  /* 0x000000ff13217290 */ /* 0x000fe400097fe4ff */
[----:B------:R-:W-:Y:S01]  /*2120*/  UIADD3.X UR35, UPT, UPT, UR27, URZ, URZ, UP3, !UPT ;  /* 0x000000ff1b237290 */ /* 0x000fe20009ffe4ff */
        /* <DEDUP_REMOVED lines=8> */
[----:B------:R2:W-:Y:S01]  /*21b0*/  UTCQMMA gdesc[UR14], gdesc[UR4], tmem[UR24], tmem[UR36], idesc[UR37], UPT ;  /* 0x00ff24040e0075ea */ /* 0x0005e2000b800318 */
[----:B------:R-:W-:Y:S01]  /*21c0*/  UMOV UR42, 0x0 ;  /* 0x00000000002a7882 */ /* 0x000fe20000000000 */
[----:B------:R-:W-:Y:S01]  /*21d0*/  UMOV UR43, 0x4410010 ;  /* 0x04410010002b7882 */ /* 0x000fe20000000000 */
[----:B------:R2:W-:Y:S01]  /*21e0*/  UTCQMMA gdesc[UR18], gdesc[UR26], tmem[UR24], tmem[UR38], idesc[UR39], UPT ;  /* 0x00ff261a120075ea */ /* 0x0005e2000b800318 */
[----:B------:R2:W-:Y:S01]  /*21f0*/  UTCQMMA gdesc[UR28], gdesc[UR30], tmem[UR24], tmem[UR40], idesc[UR41], UPT ;  /* 0x00ff281e1c0075ea */ /* 0x0005e2000b800318 */
[----:B------:R2:W-:Y:S01]  /*2200*/  UTCQMMA gdesc[UR32], gdesc[UR34], tmem[UR24], tmem[UR42], idesc[UR43], UPT ;  /* 0x00ff2a22200075ea */ /* 0x0005e2000b800318 */
[----:B------:R-:W-:Y:S01]  /*2210*/  NOP ;  /* 0x0000000000007918 */ /* 0x000fe20000000000 */
.L_x_62:
[----:B------:R-:W-:Y:S01]  /*2220*/  ELECT P0, URZ, PT ;  /* 0x0000000000ff782f */ /* 0x000fe20003800000 */
[----:B--2---:R-:W-:-:S03]  /*2230*/  UIADD3 UR4, UPT, UPT, UR17, 0x1e020, URZ ;  /* 0x0001e02011047890 */ /* 0x004fc6000fffe0ff */
[----:B------:R-:W-:Y:S01]  /*2240*/  ISETP.LT.U32.AND P0, PT, R68, 0x20, P0 ;  /* 0x000000204400780c */ /* 0x000fe20000701070 */
[----:B------:R-:W-:-:S12]  /*2250*/  UMOV UR5, URZ ;  /* 0x000000ff00057c82 */ /* 0x000fd80008000000 */
[----:B------:R-:W-:Y:S01]  /*2260*/  VOTEU.ANY UP0, P0 ;  /* 0x0000000000ff7886 */ /* 0x000fe20000000100 */
[----:B------:R-:W-:-:S04]  /*2270*/  VOTEU.ANY UP1, P0 ;  /* 0x0000000000ff7886 */ /* 0x000fc80000020100 */
[----:B------:R-:W-:Y:S02]  /*2280*/  @UP0 UMOV UR4, UR4 ;  /* 0x0000000400040c82 */ /* 0x000fe40008000000 */
[----:B------:R2:W-:Y:S01]  /*2290*/  @UP1 UTCBAR [UR4], URZ ;  /* 0x000000ff040013e9 */ /* 0x0005e200080000ff */
[----:B------:R-:W-:Y:S06]  /*22a0*/  BAR.SYNC.DEFER_BLOCKING 0x0 ;  /* 0x0000000000007b1d */ /* 0x000fec0000010000 */
[----:B------:R-:W4:Y:S02]  /*22b0*/  SYNCS.PHASECHK.TRANS64.TRYWAIT P0, [UR17+0x1e020], R3 ;  /* 0x01e02003ff0075a7 */ /* 0x000f240008001111 */
[----:B--2-4-:R-:W-:Y:S05]  /*22c0*/  @!P0 BRA `(.L_x_63) ;  /* 0x0000000800548947 */ /* 0x014fea0003800000 */
.L_x_77:
[----:B------:R-:W-:Y:S02]  /*22d0*/  UIADD3 UR13, UPT, UPT, UR13, 0x1, URZ ;  /* 0x000000010d0d7890 */ /* 0x000fe4000fffe0ff */
[----:B------:R-:W-:Y:S02]  /*22e0*/  UIADD3 UR6, UPT, UPT, UR6, 0x80, URZ ;  /* 0x0000008006067890 */ /* 0x000fe4000fffe0ff */
[----:B------:R-:W-:-:S04]  /*22f0*/  UISETP.NE.U32.AND UP0, UPT, UR13, 0x3, UPT ;  /* 0x000000030d00788c */ /* 0x000fc8000bf05070 */
[----:B------:R-:W-:Y:S02]  /*2300*/  USEL UR13, UR13, URZ, UP0 ;  /* 0x000000ff0d0d7287 */ /* 0x000fe40008000000 */
[----:B------:R-:W-:Y:S02]  /*2310*/  USEL UR4, URZ, 0x1, UP0 ;  /* 0x00000001ff047887 */ /* 0x000fe40008000000 */
[----:B-1----:R-:W-:-:S04]  /*2320*/  UISETP.GE.AND UP0, UPT, UR6, UR25, UPT ;  /* 0x000000190600728c */ /* 0x002fc8000bf06270 */
[----:B------:R-:W-:-:S05]  /*2330*/  LOP3.LUT R2, R2, UR4, RZ, 0x3c, !PT ;  /* 0x0000000402027c12 */ /* 0x000fca000f8e3cff */
[----:B------:R-:W-:Y:S05]  /*2340*/  BRA.U !UP0, `(.L_x_64) ;  /* 0xfffffff908a87547 */ /* 0x000fea000b83ffff */
.L_x_57:
[----:B--2-4-:R-:W-:Y:S01]  /*2350*/  BAR.SYNC.DEFER_BLOCKING 0x0 ;  /* 0x0000000000007b1d */ /* 0x014fe20000010000 */
[----:B------:R-:W-:-:S05]  /*2360*/  IMAD.SHL.U32 R2, R0, 0x40, RZ ;  /* 0x0000004000027824 */ /* 0x000fca00078e00ff */
[----:B------:R-:W-:Y:S04]  /*2370*/  BSSY.RECONVERGENT B3, `(.L_x_65) ;  /* 0x0000004000037945 */ /* 0x000fe80003800200 */
[----:B------:R-:W-:Y:S05]  /*2380*/  @P3 BRA `(.L_x_66) ;  /* 0x0000000000083947 */ /* 0x000fea0003800000 */
[----:B------:R-:W1:Y:S02]  /*2390*/  SYNCS.CCTL.IV [UR8+0x1e000] ;  /* 0x01e00000ff0079b1 */ /* 0x000e640008000008 */
[----:B-1----:R-:W1:Y:S02]  /*23a0*/  SYNCS.CCTL.IV [UR8+0x1e020] ;  /* 0x01e02000ff0079b1 */ /* 0x002e640008000008 */
.L_x_66:
[----:B------:R-:W-:Y:S05]  /*23b0*/  BSYNC.RECONVERGENT B3 ;  /* 0x0000000000037941 */ /* 0x000fea0003800200 */
.L_x_65:
[----:B-1----:R-:W-:Y:S06]  /*23c0*/  BAR.SYNC.DEFER_BLOCKING 0x0 ;  /* 0x0000000000007b1d */ /* 0x002fec0000010000 */
[----:B------:R-:W-:Y:S04]  /*23d0*/  BSSY.RECONVERGENT B3, `(.L_x_67) ;  /* 0x0000004000037945 */ /* 0x000fe80003800200 */
[----:B------:R-:W-:Y:S05]  /*23e0*/  @P3 BRA `(.L_x_68) ;  /* 0x0000000000083947 */ /* 0x000fea0003800000 */
[----:B------:R-:W1:Y:S02]  /*23f0*/  SYNCS.CCTL.IV [UR8+0x1e008] ;  /* 0x01e00800ff0079b1 */ /* 0x000e640008000008 */
[----:B-1----:R-:W1:Y:S02]  /*2400*/  SYNCS.CCTL.IV [UR8+0x1e028] ;  /* 0x01e02800ff0079b1 */ /* 0x002e640008000008 */
.L_x_68:
[----:B------:R-:W-:Y:S05]  /*2410*/  BSYNC.RECONVERGENT B3 ;  /* 0x0000000000037941 */ /* 0x000fea0003800200 */
.L_x_67:
[----:B-1----:R-:W-:Y:S06]  /*2420*/  BAR.SYNC.DEFER_BLOCKING 0x0 ;  /* 0x0000000000007b1d */ /* 0x002fec0000010000 */
[----:B------:R-:W-:Y:S04]  /*2430*/  BSSY.RECONVERGENT B3, `(.L_x_69) ;  /* 0x0000004000037945 */ /* 0x000fe80003800200 */
[----:B------:R-:W-:Y:S05]  /*2440*/  @P3 BRA `(.L_x_70) ;  /* 0x0000000000083947 */ /* 0x000fea0003800000 */
[----:B------:R-:W1:Y:S02]  /*2450*/  SYNCS.CCTL.IV [UR8+0x1e010] ;  /* 0x01e01000ff0079b1 */ /* 0x000e640008000008 */
[----:B-1----:R-:W1:Y:S02]  /*2460*/  SYNCS.CCTL.IV [UR8+0x1e030] ;  /* 0x01e03000ff0079b1 */ /* 0x002e640008000008 */
.L_x_70:
[----:B------:R-:W-:Y:S05]  /*2470*/  BSYNC.RECONVERGENT B3 ;  /* 0x0000000000037941 */ /* 0x000fea0003800200 */
.L_x_69:
[----:B------:R-:W-:Y:S01]  /*2480*/  USHF.L.U32 UR4, UR9, 0x15, URZ ;  /* 0x0000001509047899 */ /* 0x000fe200080006ff */
[----:B------:R-:W-:Y:S01]  /*2490*/  IMAD.SHL.U32 R3, R0, 0x10, RZ ;  /* 0x0000001000037824 */ /* 0x000fe200078e00ff */
[----:B------:R-:W-:Y:S01]  /*24a0*/  USHF.L.U32 UR5, UR9, 0x5, URZ ;  /* 0x0000000509057899 */ /* 0x000fe200080006ff */
[----:B------:R-:W-:Y:S01]  /*24b0*/  LOP3.LUT R2, R2, 0x3800, RZ, 0xc0, !PT ;  /* 0x0000380002027812 */ /* 0x000fe200078ec0ff */
[----:B------:R-:W-:Y:S02]  /*24c0*/  ULOP3.LUT UR4, UR4, 0x600000, URZ, 0xc0, !UPT ;  /* 0x0060000004047892 */ /* 0x000fe4000f8ec0ff */
[----:B------:R-:W-:Y:S01]  /*24d0*/  ULOP3.LUT UR5, UR5, 0x80, URZ, 0xc0, !UPT ;  /* 0x0000008005057892 */ /* 0x000fe2000f8ec0ff */
[----:B------:R-:W-:Y:S01]  /*24e0*/  LOP3.LUT R3, R2, 0x70, R3, 0xf8, !PT ;  /* 0x0000007002037812 */ /* 0x000fe200078ef803 */
[C---:B------:R-:W-:Y:S01]  /*24f0*/  IMAD.SHL.U32 R2, R0.reuse, 0x4, RZ ;  /* 0x0000000400027824 */ /* 0x040fe200078e00ff */
[----:B------:R-:W-:Y:S01]  /*2500*/  ELECT P0, URZ, PT ;  /* 0x0000000000ff782f */ /* 0x000fe20003800000 */
[----:B------:R-:W-:Y:S01]  /*2510*/  IMAD.SHL.U32 R0, R0, 0x80, RZ ;  /* 0x0000008000007824 */ /* 0x000fe200078e00ff */
[----:B------:R-:W-:-:S02]  /*2520*/  UIADD3 UR4, UPT, UPT, UR5, UR4, UR24 ;  /* 0x0000000405047290 */ /* 0x000fc4000fffe018 */
[----:B------:R-:W-:Y:S01]  /*2530*/  LOP3.LUT R3, R3, 0x40, R2, 0x78, !PT ;  /* 0x0000004003037812 */ /* 0x000fe200078e7802 */
[----:B------:R-:W-:Y:S01]  /*2540*/  ULOP3.LUT UR9, UR9, 0x1, URZ, 0xc0, !UPT ;  /* 0x0000000109097892 */ /* 0x000fe2000f8ec0ff */
[----:B------:R-:W-:Y:S01]  /*2550*/  ISETP.LT.U32.AND P0, PT, R68, 0x40, P0 ;  /* 0x000000404400780c */ /* 0x000fe20000701070 */
[----:B------:R-:W-:Y:S01]  /*2560*/  UMOV UR6, UR7 ;  /* 0x0000000700067c82 */ /* 0x000fe20008000000 */
[----:B------:R-:W-:Y:S01]  /*2570*/  LOP3.LUT R0, R3, 0x780, R0, 0xf8, !PT ;  /* 0x0000078003007812 */ /* 0x000fe200078ef800 */
[----:B------:R-:W-:Y:S02]  /*2580*/  ULEA UR5, UR9, UR12, 0x7 ;  /* 0x0000000c09057291 */ /* 0x000fe4000f8e38ff */
[----:B---3--:R-:W-:Y:S01]  /*2590*/  LDTM.16dp32bit_t0_t15.x64 R4, tmem[UR4] ;  /* 0x00000004000479ee */ /* 0x008fe20008b00000 */
[----:B------:R-:W2:Y:S01]  /*25a0*/  LDTM.16dp32bit_t16_t31.x64 R4, tmem[UR4+0x40] ;  /* 0x00004004000479ee */ /* 0x000ea20008b20000 */
[C---:B------:R-:W-:Y:S01]  /*25b0*/  LOP3.LUT R2, R0.reuse, 0x10, RZ, 0x3c, !PT ;  /* 0x0000001000027812 */ /* 0x040fe200078e3cff */
[----:B------:R-:W-:Y:S01]  /*25c0*/  NOP ;  /* 0x0000000000007918 */ /* 0x000fe20000000000 */
[----:B------:R-:W-:Y:S01]  /*25d0*/  LOP3.LUT R3, R0, 0x20, RZ, 0x3c, !PT ;  /* 0x0000002000037812 */ /* 0x000fe200078e3cff */
[----:B------:R-:W-:-:S03]  /*25e0*/  ULEA UR4, UR9, UR8, 0xd ;  /* 0x0000000809047291 */ /* 0x000fc6000f8e68ff */
[----:B--2---:R-:W-:Y:S01]  /*25f0*/  VOTEU.ANY UP1, P0 ;  /* 0x0000000000ff7886 */ /* 0x004fe20000020100 */
[----:B------:R-:W-:Y:S01]  /*2600*/  VOTEU.ANY UP0, P0 ;  /* 0x0000000000ff7886 */ /* 0x000fe20000000100 */
[----:B------:R-:W-:Y:S02]  /*2610*/  F2FP.SATFINITE.E4M3.F32.PACK_AB_MERGE_C R6, R7, R6, RZ ;  /* 0x000000060706723e */ /* 0x000fe400048070ff */
[----:B------:R-:W-:Y:S02]  /*2620*/  F2FP.SATFINITE.E4M3.F32.PACK_AB_MERGE_C R10, R11, R10, RZ ;  /* 0x0000000a0b0a723e */ /* 0x000fe400048070ff */
[----:B------:R-:W-:Y:S02]  /*2630*/  F2FP.SATFINITE.E4M3.F32.PACK_AB_MERGE_C R14, R15, R14, RZ ;  /* 0x0000000e0f0e723e */ /* 0x000fe400048070ff */
[----:B------:R-:W-:Y:S02]  /*2640*/  F2FP.SATFINITE.E4M3.F32.PACK_AB_MERGE_C R7, R19, R18, RZ ;  /* 0x000000121307723e */ /* 0x000fe400048070ff */
[----:B------:R-:W-:-:S02]  /*2650*/  F2FP.SATFINITE.E4M3.F32.PACK_AB_MERGE_C R22, R23, R22, RZ ;  /* 0x000000161716723e */ /* 0x000fc400048070ff */
[----:B------:R-:W-:Y:S02]  /*2660*/  F2FP.SATFINITE.E4M3.F32.PACK_AB_MERGE_C R26, R27, R26, RZ ;  /* 0x0000001a1b1a723e */ /* 0x000fe400048070ff */
        /* <DEDUP_REMOVED lines=10> */
[----:B------:R-:W-:-:S02]  /*2710*/  F2FP.SATFINITE.E4M3.F32.PACK_AB_MERGE_C R4, R5, R4, R6 ;  /* 0x000000040504723e */ /* 0x000fc40004807006 */
[----:B------:R-:W-:Y:S02]  /*2720*/  F2FP.SATFINITE.E4M3.F32.PACK_AB_MERGE_C R5, R9, R8, R10 ;  /* 0x000000080905723e */ /* 0x000fe4000480700a */
[----:B------:R-:W-:Y:S02]  /*2730*/  F2FP.SATFINITE.E4M3.F32.PACK_AB_MERGE_C R6, R13, R12, R14 ;  /* 0x0000000c0d06723e */ /* 0x000fe4000480700e */
[----:B------:R-:W-:Y:S02]  /*2740*/  F2FP.SATFINITE.E4M3.F32.PACK_AB_MERGE_C R7, R17, R16, R7 ;  /* 0x000000101107723e */ /* 0x000fe40004807007 */
[----:B------:R-:W-:Y:S02]  /*2750*/  F2FP.SATFINITE.E4M3.F32.PACK_AB_MERGE_C R20, R21, R20, R22 ;  /* 0x000000141514723e */ /* 0x000fe40004807016 */
[----:B------:R-:W-:Y:S01]  /*2760*/  F2FP.SATFINITE.E4M3.F32.PACK_AB_MERGE_C R21, R25, R24, R26 ;  /* 0x000000181915723e */ /* 0x000fe2000480701a */
[----:B-1----:R1:W-:Y:S01]  /*2770*/  STS.128 [R0+UR8], R4 ;  /* 0x0000000400007988 */ /* 0x0023e20008000c08 */
[----:B------:R-:W-:-:S02]  /*2780*/  F2FP.SATFINITE.E4M3.F32.PACK_AB_MERGE_C R22, R29, R28, R30 ;  /* 0x0000001c1d16723e */ /* 0x000fc4000480701e */
[----:B------:R-:W-:Y:S02]  /*2790*/  F2FP.SATFINITE.E4M3.F32.PACK_AB_MERGE_C R23, R33, R32, R34 ;  /* 0x000000202117723e */ /* 0x000fe40004807022 */
[----:B------:R-:W-:Y:S02]  /*27a0*/  F2FP.SATFINITE.E4M3.F32.PACK_AB_MERGE_C R36, R37, R36, R38 ;  /* 0x000000242524723e */ /* 0x000fe40004807026 */
[----:B------:R-:W-:Y:S01]  /*27b0*/  F2FP.SATFINITE.E4M3.F32.PACK_AB_MERGE_C R37, R41, R40, R42 ;  /* 0x000000282925723e */ /* 0x000fe2000480702a */
[----:B------:R1:W-:Y:S01]  /*27c0*/  STS.128 [R2+UR8], R20 ;  /* 0x0000001402007988 */ /* 0x0003e20008000c08 */
[----:B------:R-:W-:Y:S02]  /*27d0*/  F2FP.SATFINITE.E4M3.F32.PACK_AB_MERGE_C R38, R45, R44, R46 ;  /* 0x0000002c2d26723e */ /* 0x000fe4000480702e */
[----:B------:R-:W-:Y:S02]  /*27e0*/  F2FP.SATFINITE.E4M3.F32.PACK_AB_MERGE_C R39, R49, R48, R50 ;  /* 0x000000303127723e */ /* 0x000fe40004807032 */
[----:B------:R-:W-:-:S02]  /*27f0*/  F2FP.SATFINITE.E4M3.F32.PACK_AB_MERGE_C R52, R53, R52, R54 ;  /* 0x000000343534723e */ /* 0x000fc40004807036 */
[----:B------:R-:W-:Y:S01]  /*2800*/  F2FP.SATFINITE.E4M3.F32.PACK_AB_MERGE_C R53, R57, R56, R58 ;  /* 0x000000383935723e */ /* 0x000fe2000480703a */
[----:B------:R1:W-:Y:S01]  /*2810*/  STS.128 [R3+UR8], R36 ;  /* 0x0000002403007988 */ /* 0x0003e20008000c08 */
[----:B------:R-:W-:Y:S02]  /*2820*/  F2FP.SATFINITE.E4M3.F32.PACK_AB_MERGE_C R54, R61, R60, R62 ;  /* 0x0000003c3d36723e */ /* 0x000fe4000480703e */
[----:B------:R-:W-:Y:S02]  /*2830*/  F2FP.SATFINITE.E4M3.F32.PACK_AB_MERGE_C R55, R65, R64, R66 ;  /* 0x000000404137723e */ /* 0x000fe40004807042 */
[----:B------:R-:W-:-:S05]  /*2840*/  LOP3.LUT R8, R0, 0x30, RZ, 0x3c, !PT ;  /* 0x0000003000087812 */ /* 0x000fca00078e3cff */
[----:B------:R1:W-:Y:S01]  /*2850*/  STS.128 [R8+UR8], R52 ;  /* 0x0000003408007988 */ /* 0x0003e20008000c08 */
[----:B------:R2:W-:Y:S06]  /*2860*/  MEMBAR.ALL.CTA ;  /* 0x0000000000007992 */ /* 0x0005ec0000008000 */
[----:B--2---:R-:W2:Y:S02]  /*2870*/  FENCE.VIEW.ASYNC.S ;  /* 0x00000000000073c6 */ /* 0x004ea40000000000 */
[----:B--2---:R-:W-:Y:S06]  /*2880*/  BAR.SYNC.DEFER_BLOCKING 0x0 ;  /* 0x0000000000007b1d */ /* 0x004fec0000010000 */
[----:B------:R1:W-:Y:S01]  /*2890*/  @UP1 UTMASTG.2D [UR4], [UR10] ;  /* 0x000000040a0013b5 */ /* 0x0003e20008008000 */
[----:B------:R0:W-:Y:S01]  /*28a0*/  UTMACMDFLUSH ;  /* 0x00000000000079b7 */ /* 0x0001e20000000000 */
[----:B------:R-:W-:-:S04]  /*28b0*/  DEPBAR.LE SB0, 0x0 ;  /* 0x000080000000791a */ /* 0x000fc80000000000 */
[----:B------:R-:W-:Y:S08]  /*28c0*/  BAR.SYNC.DEFER_BLOCKING 0x0 ;  /* 0x0000000000007b1d */ /* 0x000ff00000010000 */
[----:B------:R-:W-:Y:S06]  /*28d0*/  BAR.SYNC.DEFER_BLOCKING 0x0 ;  /* 0x0000000000007b1d */ /* 0x000fec0000010000 */
[----:B-1----:R-:W-:Y:S05]  /*28e0*/  @P2 BRA `(.L_x_71) ;  /* 0x0000000000a02947 */ /* 0x002fea0003800000 */
[----:B------:R-:W1:Y:S01]  /*28f0*/  S2UR UR5, SR_CgaCtaId ;  /* 0x00000000000579c3 */ /* 0x000e620000008800 */
[----:B------:R-:W-:Y:S01]  /*2900*/  NOP ;  /* 0x0000000000007918 */ /* 0x000fe20000000000 */
[----:B------:R-:W-:Y:S01]  /*2910*/  UMOV UR4, 0x50 ;  /* 0x0000005000047882 */ /* 0x000fe20000000000 */
[----:B------:R-:W-:Y:S02]  /*2920*/  IMAD.U32 R0, RZ, RZ, UR24 ;  /* 0x00000018ff007e24 */ /* 0x000fe4000f8e00ff */
[----:B------:R-:W-:Y:S02]  /*2930*/  IMAD.MOV.U32 R3, RZ, RZ, 0xff ;  /* 0x000000ffff037424 */ /* 0x000fe400078e00ff */
[----:B------:R-:W-:Y:S01]  /*2940*/  IMAD.MOV.U32 R7, RZ, RZ, 0x1 ;  /* 0x00000001ff077424 */ /* 0x000fe200078e00ff */
[----:B------:R-:W-:-:S04]  /*2950*/  LOP3.LUT R0, R0, 0xffff, RZ, 0xc0, !PT ;  /* 0x0000ffff00007812 */ /* 0x000fc800078ec0ff */
[----:B------:R-:W-:-:S05]  /*2960*/  SHF.R.U32.HI R0, RZ, 0x5, R0 ;  /* 0x00000005ff007819 */ /* 0x000fca0000011600 */
[----:B------:R-:W-:Y:S01]  /*2970*/  VIADD R2, R0, 0x10 ;  /* 0x0000001000027836 */ /* 0x000fe20000000000 */
[----:B------:R-:W-:Y:S01]  /*2980*/  SHF.L.U32 R0, R3, R0, RZ ;  /* 0x0000000003007219 */ /* 0x000fe200000006ff */
[----:B-1----:R-:W-:-:S03]  /*2990*/  ULEA UR6, UR5, UR4, 0x18 ;  /* 0x0000000405067291 */ /* 0x002fc6000f8ec0ff */
[----:B------:R-:W-:-:S04]  /*29a0*/  SHF.L.U32 R3, R7, R2, RZ ;  /* 0x0000000207037219 */ /* 0x000fc800000006ff */
[----:B------:R-:W-:Y:S02]  /*29b0*/  LOP3.LUT R0, R3, R0, RZ, 0xfc, !PT ;  /* 0x0000000003007212 */ /* 0x000fe400078efcff */
[----:B------:R-:W1:Y:S02]  /*29c0*/  LDS R5, [UR6] ;  /* 0x00000006ff057984 */ /* 0x000e640008000800 */
[C---:B------:R-:W-:Y:S02]  /*29d0*/  LOP3.LUT R2, R0.reuse, 0xffff, RZ, 0xc0, !PT ;  /* 0x0000ffff00027812 */ /* 0x040fe400078ec0ff */
[----:B-1----:R-:W-:-:S04]  /*29e0*/  LOP3.LUT R3, R0, 0xffff, R5, 0x80, !PT ;  /* 0x0000ffff00037812 */ /* 0x002fc800078e8005 */
[----:B------:R-:W-:-:S13]  /*29f0*/  ISETP.NE.AND P0, PT, R3, R2, PT ;  /* 0x000000020300720c */ /* 0x000fda0003f05270 */
[----:B------:R-:W-:Y:S05]  /*2a00*/  @P0 BRA `(.L_x_72) ;  /* 0x0000000000500947 */ /* 0x000fea0003800000 */
[----:B------:R-:W-:Y:S02]  /*2a10*/  SHF.R.U32.HI R5, RZ, 0x10, R5 ;  /* 0x00000010ff057819 */ /* 0x000fe40000011605 */
[----:B------:R-:W-:-:S04]  /*2a20*/  SHF.R.U32.HI R2, RZ, 0x10, R0 ;  /* 0x00000010ff027819 */ /* 0x000fc80000011600 */
[----:B------:R-:W-:-:S04]  /*2a30*/  LOP3.LUT R5, R5, R2, RZ, 0xc0, !PT ;  /* 0x0000000205057212 */ /* 0x000fc800078ec0ff */
[----:B------:R-:W-:-:S13]  /*2a40*/  ISETP.NE.AND P0, PT, R5, R2, PT ;  /* 0x000000020500720c */ /* 0x000fda0003f05270 */
[----:B------:R-:W-:Y:S05]  /*2a50*/  @P0 BRA `(.L_x_73) ;  /* 0x0000000000300947 */ /* 0x000fea0003800000 */
[----:B------:R-:W-:Y:S01]  /*2a60*/  R2UR UR4, R0 ;  /* 0x00000000000472ca */ /* 0x000fe200000e0000 */
[----:B------:R-:W-:Y:S01]  /*2a70*/  VOTEU.ANY UR5, UPT, PT ;  /* 0x0000000000057886 */ /* 0x000fe200038e0100 */
[----:B------:R-:W1:Y:S01]  /*2a80*/  S2R R0, SR_LANEID ;  /* 0x0000000000007919 */ /* 0x000e620000000000 */
[----:B------:R-:W-:-:S10]  /*2a90*/  UFLO.U32 UR5, UR5 ;  /* 0x00000005000572bd */ /* 0x000fd400080e0000 */
[----:B------:R-:W-:-:S06]  /*2aa0*/  ULOP3.LUT UR4, URZ, UR4, URZ, 0x33, !UPT ;  /* 0x00000004ff047292 */ /* 0x000fcc000f8e33ff */
[----:B------:R-:W-:-:S04]  /*2ab0*/  IMAD.U32 R2, RZ, RZ, UR4 ;  /* 0x00000004ff027e24 */ /* 0x000fc8000f8e00ff */
[----:B------:R-:W2:Y:S02]  /*2ac0*/  REDUX UR7, R2 ;  /* 0x00000000020773c4 */ /* 0x000ea40000000000 */
[----:B------:R3:W-:Y:S01]  /*2ad0*/  UTCATOMSWS.AND URZ, UR4 ;  /* 0x0000000400ff79e3 */ /* 0x0007e20008000000 */
[----:B-1----:R-:W-:Y:S01]  /*2ae0*/  ISETP.EQ.U32.AND P0, PT, R0, UR5, PT ;  /* 0x0000000500007c0c */ /* 0x002fe2000bf02070 */
[----:B--2---:R-:W-:-:S12]  /*2af0*/  IMAD.U32 R0, RZ, RZ, UR7 ;  /* 0x00000007ff007e24 */ /* 0x004fd8000f8e00ff */
[----:B------:R3:W-:Y:S01]  /*2b00*/  @P0 ATOMS.AND RZ, [UR6], R0 ;  /* 0x00000000ffff098c */ /* 0x0007e2000a800006 */
[----:B------:R-:W-:Y:S05]  /*2b10*/  BRA `(.L_x_71) ;  /* 0x0000000000147947 */ /* 0x000fea0003800000 */
.L_x_73:
[----:B------:R-:W-:-:S07]  /*2b20*/  MOV R2, 0x2b40 ;  /* 0x00002b4000027802 */ /* 0x000fce0000000f00 */
[----:B------:R-:W-:Y:S05]  /*2b30*/  CALL.REL.NOINC `($__internal_0_$__cuda_sm10x_tcgen05_guardrail_trap_col_being_dealloced_not_returned_by_alloc) ;  /* 0x0000000000447944 */ /* 0x000fea0003c00000 */
[----:B------:R-:W-:Y:S05]  /*2b40*/  BRA `(.L_x_71) ;  /* 0x0000000000087947 */ /* 0x000fea0003800000 */
.L_x_72:
[----:B------:R-:W-:-:S07]  /*2b50*/  MOV R2, 0x2b70 ;  /* 0x00002b7000027802 */ /* 0x000fce0000000f00 */
[----:B------:R-:W-:Y:S05]  /*2b60*/  CALL.REL.NOINC `($__internal_2_$__cuda_sm10x_tcgen05_guardrail_trap_unallocated_columns_being_dealloced) ;  /* 0x0000000000507944 */ /* 0x000fea0003c00000 */
.L_x_71:
[----:B------:R-:W-:Y:S01]  /*2b70*/  NOP ;  /* 0x0000000000007918 */ /* 0x000fe20000000000 */
[----:B---3--:R-:W-:Y:S05]  /*2b80*/  EXIT ;  /* 0x000000000000794d */ /* 0x008fea0003800000 */
.L_x_58:
[----:B------:R-:W1:Y:S02]  /*2b90*/  SYNCS.PHASECHK.TRANS64.TRYWAIT P0, [UR8+0x1e000], RZ ;  /* 0x01e000ffff0075a7 */ /* 0x000e640008001108 */
[----:B-1----:R-:W-:Y:S05]  /*2ba0*/  @!P0 BRA `(.L_x_58) ;  /* 0xfffffffc00f88947 */ /* 0x002fea000383ffff */
[----:B------:R-:W-:Y:S05]  /*2bb0*/  BRA `(.L_x_74) ;  /* 0xffffffec00cc7947 */ /* 0x000fea000383ffff */
.L_x_60:
[----:B------:R-:W1:Y:S02]  /*2bc0*/  SYNCS.PHASECHK.TRANS64.TRYWAIT P1, [UR8+0x1e020], RZ ;  /* 0x01e020ffff0075a7 */ /* 0x000e640008021108 */
[----:B-1----:R-:W-:Y:S05]  /*2bd0*/  @!P1 BRA `(.L_x_60) ;  /* 0xfffffffc00f89947 */ /* 0x002fea000383ffff */
[----:B------:R-:W-:Y:S05]  /*2be0*/  BRA `(.L_x_75) ;  /* 0xfffffff0006c7947 */ /* 0x000fea000383ffff */
.L_x_61:
[----:B------:R-:W2:Y:S02]  /*2bf0*/  SYNCS.PHASECHK.TRANS64.TRYWAIT P0, [UR17+0x1e000], R3 ;  /* 0x01e00003ff0075a7 */ /* 0x000ea40008001111 */
[----:B--2---:R-:W-:Y:S05]  /*2c00*/  @!P0 BRA `(.L_x_61) ;  /* 0xfffffffc00f88947 */ /* 0x004fea000383ffff */
[----:B------:R-:W-:Y:S05]  /*2c10*/  BRA `(.L_x_76) ;  /* 0xfffffff000f47947 */ /* 0x000fea000383ffff */
.L_x_63:
[----:B------:R-:W2:Y:S02]  /*2c20*/  SYNCS.PHASECHK.TRANS64.TRYWAIT P0, [UR17+0x1e020], R3 ;  /* 0x01e02003ff0075a7 */ /* 0x000ea40008001111 */
[----:B--2---:R-:W-:Y:S05]  /*2c30*/  @!P0 BRA `(.L_x_63) ;  /* 0xfffffffc00f88947 */ /* 0x004fea000383ffff */
[----:B------:R-:W-:Y:S05]  /*2c40*/  BRA `(.L_x_77) ;  /* 0xfffffff400a07947 */ /* 0x000fea000383ffff */
        .weak           $__internal_0_$__cuda_sm10x_tcgen05_guardrail_trap_col_being_dealloced_not_returned_by_alloc
        .type           $__internal_0_$__cuda_sm10x_tcgen05_guardrail_trap_col_being_dealloced_not_returned_by_alloc,@function
        .size           $__internal_0_$__cuda_sm10x_tcgen05_guardrail_trap_col_being_dealloced_not_returned_by_alloc,($__internal_1_$__cuda_sm10x_tcgen05_guardrail_trap_phase_invalid_during_alloc - $__internal_0_$__cuda_sm10x_tcgen05_guardrail_trap_col_being_dealloced_not_returned_by_alloc)
$__internal_0_$__cuda_sm10x_tcgen05_guardrail_trap_col_being_dealloced_not_returned_by_alloc:
[----:B------:R-:W-:Y:S05]  /*2c50*/  BPT.TRAP 0x1 ;  /* 0x000000040000795c */ /* 0x000fea0000300000 */
[----:B------:R-:W-:-:S04]  /*2c60*/  IMAD.MOV.U32 R3, RZ, RZ, 0x0 ;  /* 0x00000000ff037424 */ /* 0x000fc800078e00ff */
[----:B------:R-:W-:Y:S05]  /*2c70*/  RET.REL.NODEC R2 `(gluon_tcgen05) ;  /* 0xffffffd002e07950 */ /* 0x000fea0003c3ffff */
        .weak           $__internal_1_$__cuda_sm10x_tcgen05_guardrail_trap_phase_invalid_during_alloc
        .type           $__internal_1_$__cuda_sm10x_tcgen05_guardrail_trap_phase_invalid_during_alloc,@function
        .size           $__internal_1_$__cuda_sm10x_tcgen05_guardrail_trap_phase_invalid_during_alloc,($__internal_2_$__cuda_sm10x_tcgen05_guardrail_trap_unallocated_columns_being_dealloced - $__internal_1_$__cuda_sm10x_tcgen05_guardrail_trap_phase_invalid_during_alloc)
$__internal_1_$__cuda_sm10x_tcgen05_guardrail_trap_phase_invalid_during_alloc:
[----:B------:R-:W-:Y:S05]  /*2c80*/  BPT.TRAP 0x1 ;  /* 0x000000040000795c */ /* 0x000fea0000300000 */
[----:B------:R-:W-:-:S04]  /*2c90*/  IMAD.MOV.U32 R3, RZ, RZ, 0x0 ;  /* 0x00000000ff037424 */ /* 0x000fc800078e00ff */
[----:B------:R-:W-:Y:S05]  /*2ca0*/  RET.REL.NODEC R2 `(gluon_tcgen05) ;  /* 0xffffffd002d47950 */ /* 0x000fea0003c3ffff */
        .weak           $__internal_2_$__cuda_sm10x_tcgen05_guardrail_trap_unallocated_columns_being_dealloced
        .type           $__internal_2_$__cuda_sm10x_tcgen05_guardrail_trap_unallocated_columns_being_dealloced,@function
        .size           $__internal_2_$__cuda_sm10x_tcgen05_guardrail_trap_unallocated_columns_being_dealloced,(.L_x_81 - $__internal_2_$__cuda_sm10x_tcgen05_guardrail_trap_unallocated_columns_being_dealloced)
$__internal_2_$__cuda_sm10x_tcgen05_guardrail_trap_unallocated_columns_being_dealloced:
[----:B------:R-:W-:Y:S05]  /*2cb0*/  BPT.TRAP 0x1 ;  /* 0x000000040000795c */ /* 0x000fea0000300000 */
[----:B------:R-:W-:-:S04]  /*2cc0*/  IMAD.MOV.U32 R3, RZ, RZ, 0x0 ;  /* 0x00000000ff037424 */ /* 0x000fc800078e00ff */
[----:B------:R-:W-:Y:S05]  /*2cd0*/  RET.REL.NODEC R2 `(gluon_tcgen05) ;  /* 0xffffffd002c87950 */ /* 0x000fea0003c3ffff */
.L_x_78:
[----:B------:R-:W-:-:S00]  /*2ce0*/  BRA `(.L_x_78) ;  /* 0xfffffffc00fc7947 */ /* 0x000fc0000383ffff */
[----:B------:R-:W-:-:S00]  /*2cf0*/  NOP ;  /* 0x0000000000007918 */ /* 0x000fc00000000000 */
        /* <DEDUP_REMOVED lines=8> */
.L_x_81:


//--------------------- .nv.shared.gluon_tcgen05  --------------------------
	.section	.nv.shared.gluon_tcgen05,"aw",@nobits
	.sectionflags	@""
	.align	16
	.zero		1024


//--------------------- .nv.shared.reserved.0     --------------------------
	.section	.nv.shared.reserved.0,"aw",@nobits
	.align	8
	.weak		__nv_reservedSMEM_offset_0_alias
	.size		__nv_reservedSMEM_offset_0_alias, 0, 64
	.other		__nv_reservedSMEM_offset_0_alias,@"STO_CUDA_RESERVED_SHARED STV_DEFAULT"
__nv_reservedSMEM_offset_0_alias:
	.zero		0
.nv.shared.reserved.0:
	.zero		64
	.weak		__nv_reservedSMEM_allocation_phase
	.type		__nv_reservedSMEM_allocation_phase,@object
	.size		__nv_reservedSMEM_allocation_phase,(.L_0 - __nv_reservedSMEM_allocation_phase)
__nv_reservedSMEM_allocation_phase:
	.zero		1
.L_0:
	.zero		7
	.weak		__nv_reservedSMEM_devtool_atexit_pc
	.type		__nv_reservedSMEM_devtool_atexit_pc,@object
	.size		__nv_reservedSMEM_devtool_atexit_pc,(__nv_reservedSMEM_allocation_mask - __nv_reservedSMEM_devtool_atexit_pc)
__nv_reservedSMEM_devtool_atexit_pc:
	.zero		8
	.weak		__nv_reservedSMEM_allocation_mask
	.type		__nv_reservedSMEM_allocation_mask,@object
	.size		__nv_reservedSMEM_allocation_mask,(.L_2 - __nv_reservedSMEM_allocation_mask)
__nv_reservedSMEM_allocation_mask:
	.zero		4
.L_2:


//--------------------- .nv.constant0.gluon_tcgen05 --------------------------
	.section	.nv.constant0.gluon_tcgen05,"a",@progbits
	.sectionflags	@""
	.align	4
.nv.constant0.gluon_tcgen05:
	.zero		976


//--------------------- SYMBOLS --------------------------

	.type		.nv.reservedSmem.offset0,@object
	.size		.nv.reservedSmem.offset0,0x4
	.type		.nv.reservedSmem.cap,@object
	.size		.nv.reservedSmem.cap,0x4
